	.target	sm_90a

	.elftype	@"ET_EXEC"


//--------------------- .note.nv.tkinfo           --------------------------
	.section	.note.nv.tkinfo,"",@"SHT_NOTE"
	.sectionflags	@"SHF_NOTE_NV_TKINFO"
	.tkinfo
        /*0018*/ 	.word	0x00000002
        /*0030*/ 	.string	""
        /*0030*/ 	.string	"ptxas"
        /*0030*/ 	.string	"Cuda compilation tools, release 13.0, V13.0.88"
        /*0030*/ 	.string	"Build cuda_13.0.r13.0/compiler.36424714_0"
        /*0030*/ 	.string	"-arch sm_90a -m 64 "



//--------------------- .note.nv.cuinfo           --------------------------
	.section	.note.nv.cuinfo,"",@"SHT_NOTE"
	.sectionflags	@"SHF_NOTE_NV_CUINFO"
        /*0018*/ 	.short	0x0002
        /*001a*/ 	.short	0x005a
        /*001c*/ 	.short	0x0082
	.zero		2


//--------------------- .nv.info                  --------------------------
	.section	.nv.info,"",@"SHT_CUDA_INFO"
	.align	4


	//----- nvinfo : EIATTR_REGCOUNT
	.align		4
        /*0000*/ 	.byte	0x04, 0x2f
        /*0002*/ 	.short	(.L_15 - .L_14)
	.align		4
.L_14:
        /*0004*/ 	.word	index@(_ZN7cutlass13device_kernelINS_4gemm6kernel13GemmUniversalIN4cute5tupleIJiiiiEEENS1_10collective13CollectiveMmaINS1_34MainloopSm90TmaGmmaWarpSpecializedILi23ENS5_IJNS4_1CILi2EEENSA_ILi1EEESC_EEENS1_35KernelTmaWarpSpecializedCooperativeEEENS5_IJNSA_ILi192EEENSA_ILi112EEENSA_ILi16EEEEEENS_10bfloat16_tENS5_IJlSC_lEEESK_SL_NS4_8TiledMMAINS4_8MMA_AtomIJNS4_4SM904GMMA27MMA_64x16x16_F32BF16BF16_SSILNSP_5MajorE0ELSR_0ELNSP_7ScaleInE1ELSS_1EEEEEENS4_6LayoutISD_NS5_IJSC_NSA_ILi0EEESW_EEEEENS5_IJNS4_10UnderscoreESZ_SZ_EEEEENS4_13SM90_TMA_LOADENS4_14ComposedLayoutINS4_7SwizzleILi1ELi4ELi3EEENS4_18smem_ptr_flag_bitsILi16EEENSV_INS5_IJNSA_ILi8EEESI_EEENS5_IJSI_SC_EEEEEEEvNS4_8identityENS4_23SM90_TMA_LOAD_MULTICASTES1C_vS1D_EENS_8epilogue10collective6detail29Sm90TmaWarpSpecializedAdapterINS1H_15DefaultEpilogueISK_SL_SL_NS1G_6thread17LinearCombinationISK_Li1EffLNS1L_9ScaleType4KindE0ELNS_15FloatRoundStyleE2ESK_EENS1_15EpilogueDefaultEEEEEvvEEEEvNT_6ParamsE)
        /*0008*/ 	.word	0x000000a8


	//----- nvinfo : EIATTR_FRAME_SIZE
	.align		4
.L_15:
        /*000c*/ 	.byte	0x04, 0x11
        /*000e*/ 	.short	(.L_17 - .L_16)
	.align		4
.L_16:
        /*0010*/ 	.word	index@(_ZN7cutlass13device_kernelINS_4gemm6kernel13GemmUniversalIN4cute5tupleIJiiiiEEENS1_10collective13CollectiveMmaINS1_34MainloopSm90TmaGmmaWarpSpecializedILi23ENS5_IJNS4_1CILi2EEENSA_ILi1EEESC_EEENS1_35KernelTmaWarpSpecializedCooperativeEEENS5_IJNSA_ILi192EEENSA_ILi112EEENSA_ILi16EEEEEENS_10bfloat16_tENS5_IJlSC_lEEESK_SL_NS4_8TiledMMAINS4_8MMA_AtomIJNS4_4SM904GMMA27MMA_64x16x16_F32BF16BF16_SSILNSP_5MajorE0ELSR_0ELNSP_7ScaleInE1ELSS_1EEEEEENS4_6LayoutISD_NS5_IJSC_NSA_ILi0EEESW_EEEEENS5_IJNS4_10UnderscoreESZ_SZ_EEEEENS4_13SM90_TMA_LOADENS4_14ComposedLayoutINS4_7SwizzleILi1ELi4ELi3EEENS4_18smem_ptr_flag_bitsILi16EEENSV_INS5_IJNSA_ILi8EEESI_EEENS5_IJSI_SC_EEEEEEEvNS4_8identityENS4_23SM90_TMA_LOAD_MULTICASTES1C_vS1D_EENS_8epilogue10collective6detail29Sm90TmaWarpSpecializedAdapterINS1H_15DefaultEpilogueISK_SL_SL_NS1G_6thread17LinearCombinationISK_Li1EffLNS1L_9ScaleType4KindE0ELNS_15FloatRoundStyleE2ESK_EENS1_15EpilogueDefaultEEEEEvvEEEEvNT_6ParamsE)
        /*0014*/ 	.word	0x00000000


	//----- nvinfo : EIATTR_MIN_STACK_SIZE
	.align		4
.L_17:
        /*0018*/ 	.byte	0x04, 0x12
        /*001a*/ 	.short	(.L_19 - .L_18)
	.align		4
.L_18:
        /*001c*/ 	.word	index@(_ZN7cutlass13device_kernelINS_4gemm6kernel13GemmUniversalIN4cute5tupleIJiiiiEEENS1_10collective13CollectiveMmaINS1_34MainloopSm90TmaGmmaWarpSpecializedILi23ENS5_IJNS4_1CILi2EEENSA_ILi1EEESC_EEENS1_35KernelTmaWarpSpecializedCooperativeEEENS5_IJNSA_ILi192EEENSA_ILi112EEENSA_ILi16EEEEEENS_10bfloat16_tENS5_IJlSC_lEEESK_SL_NS4_8TiledMMAINS4_8MMA_AtomIJNS4_4SM904GMMA27MMA_64x16x16_F32BF16BF16_SSILNSP_5MajorE0ELSR_0ELNSP_7ScaleInE1ELSS_1EEEEEENS4_6LayoutISD_NS5_IJSC_NSA_ILi0EEESW_EEEEENS5_IJNS4_10UnderscoreESZ_SZ_EEEEENS4_13SM90_TMA_LOADENS4_14ComposedLayoutINS4_7SwizzleILi1ELi4ELi3EEENS4_18smem_ptr_flag_bitsILi16EEENSV_INS5_IJNSA_ILi8EEESI_EEENS5_IJSI_SC_EEEEEEEvNS4_8identityENS4_23SM90_TMA_LOAD_MULTICASTES1C_vS1D_EENS_8epilogue10collective6detail29Sm90TmaWarpSpecializedAdapterINS1H_15DefaultEpilogueISK_SL_SL_NS1G_6thread17LinearCombinationISK_Li1EffLNS1L_9ScaleType4KindE0ELNS_15FloatRoundStyleE2ESK_EENS1_15EpilogueDefaultEEEEEvvEEEEvNT_6ParamsE)
        /*0020*/ 	.word	0x00000000
.L_19:


//--------------------- .nv.compat                --------------------------
	.section	.nv.compat,"",@"SHT_CUDA_COMPAT_INFO"
	.align	4
        /*0000*/ 	.byte	0x02, 0x09, 0x01, 0x00, 0x02, 0x02, 0x04, 0x00, 0x02, 0x05, 0x05, 0x00, 0x03, 0x07, 0x01, 0x01
        /*0010*/ 	.byte	0x02, 0x03, 0x01, 0x00, 0x02, 0x06, 0x01, 0x00, 0x04, 0x0b, 0x08, 0x00, 0x00, 0x00, 0x00, 0x00
        /*0020*/ 	.byte	0x00, 0x00, 0x00, 0x00


//--------------------- .nv.info._ZN7cutlass13device_kernelINS_4gemm6kernel13GemmUniversalIN4cute5tupleIJiiiiEEENS1_10collective13CollectiveMmaINS1_34MainloopSm90TmaGmmaWarpSpecializedILi23ENS5_IJNS4_1CILi2EEENSA_ILi1EEESC_EEENS1_35KernelTmaWarpSpecializedCooperativeEEENS5_IJNSA_ILi192EEENSA_ILi112EEENSA_ILi16EEEEEENS_10bfloat16_tENS5_IJlSC_lEEESK_SL_NS4_8TiledMMAINS4_8MMA_AtomIJNS4_4SM904GMMA27MMA_64x16x16_F32BF16BF16_SSILNSP_5MajorE0ELSR_0ELNSP_7ScaleInE1ELSS_1EEEEEENS4_6LayoutISD_NS5_IJSC_NSA_ILi0EEESW_EEEEENS5_IJNS4_10UnderscoreESZ_SZ_EEEEENS4_13SM90_TMA_LOADENS4_14ComposedLayoutINS4_7SwizzleILi1ELi4ELi3EEENS4_18smem_ptr_flag_bitsILi16EEENSV_INS5_IJNSA_ILi8EEESI_EEENS5_IJSI_SC_EEEEEEEvNS4_8identityENS4_23SM90_TMA_LOAD_MULTICASTES1C_vS1D_EENS_8epilogue10collective6detail29Sm90TmaWarpSpecializedAdapterINS1H_15DefaultEpilogueISK_SL_SL_NS1G_6thread17LinearCombinationISK_Li1EffLNS1L_9ScaleType4KindE0ELNS_15FloatRoundStyleE2ESK_EENS1_15EpilogueDefaultEEEEEvvEEEEvNT_6ParamsE --------------------------
	.section	.nv.info._ZN7cutlass13device_kernelINS_4gemm6kernel13GemmUniversalIN4cute5tupleIJiiiiEEENS1_10collective13CollectiveMmaINS1_34MainloopSm90TmaGmmaWarpSpecializedILi23ENS5_IJNS4_1CILi2EEENSA_ILi1EEESC_EEENS1_35KernelTmaWarpSpecializedCooperativeEEENS5_IJNSA_ILi192EEENSA_ILi112EEENSA_ILi16EEEEEENS_10bfloat16_tENS5_IJlSC_lEEESK_SL_NS4_8TiledMMAINS4_8MMA_AtomIJNS4_4SM904GMMA27MMA_64x16x16_F32BF16BF16_SSILNSP_5MajorE0ELSR_0ELNSP_7ScaleInE1ELSS_1EEEEEENS4_6LayoutISD_NS5_IJSC_NSA_ILi0EEESW_EEEEENS5_IJNS4_10UnderscoreESZ_SZ_EEEEENS4_13SM90_TMA_LOADENS4_14ComposedLayoutINS4_7SwizzleILi1ELi4ELi3EEENS4_18smem_ptr_flag_bitsILi16EEENSV_INS5_IJNSA_ILi8EEESI_EEENS5_IJSI_SC_EEEEEEEvNS4_8identityENS4_23SM90_TMA_LOAD_MULTICASTES1C_vS1D_EENS_8epilogue10collective6detail29Sm90TmaWarpSpecializedAdapterINS1H_15DefaultEpilogueISK_SL_SL_NS1G_6thread17LinearCombinationISK_Li1EffLNS1L_9ScaleType4KindE0ELNS_15FloatRoundStyleE2ESK_EENS1_15EpilogueDefaultEEEEEvvEEEEvNT_6ParamsE,"",@"SHT_CUDA_INFO"
	.sectionflags	@""
	.align	4


	//----- nvinfo : EIATTR_CUDA_API_VERSION
	.align		4
        /*0000*/ 	.byte	0x04, 0x37
        /*0002*/ 	.short	(.L_21 - .L_20)
.L_20:
        /*0004*/ 	.word	0x00000082


	//----- nvinfo : EIATTR_KPARAM_INFO
	.align		4
.L_21:
        /*0008*/ 	.byte	0x04, 0x17
        /*000a*/ 	.short	(.L_23 - .L_22)
.L_22:
        /*000c*/ 	.word	0x00000000
        /*0010*/ 	.short	0x0000
        /*0012*/ 	.short	0x0070
        /*0014*/ 	.byte	0x00, 0xf0, 0x01, 0x10


	//----- nvinfo : EIATTR_SPARSE_MMA_MASK
	.align		4
.L_23:
        /*0018*/ 	.byte	0x03, 0x50
        /*001a*/ 	.short	0x0000


	//----- nvinfo : EIATTR_MAXREG_COUNT
	.align		4
        /*001c*/ 	.byte	0x03, 0x1b
        /*001e*/ 	.short	0x00a8


	//----- nvinfo : EIATTR_NUM_BARRIERS
	.align		4
        /*0020*/ 	.byte	0x02, 0x4c
        /*0022*/ 	.byte	0x01
	.zero		1


	//----- nvinfo : EIATTR_EXTERNS
	.align		4
        /*0024*/ 	.byte	0x04, 0x0f
        /*0026*/ 	.short	(.L_25 - .L_24)


	//   ....[0]....
	.align		4
.L_24:
        /*0028*/ 	.word	index@(__assertfail)


	//----- nvinfo : EIATTR_MERCURY_ISA_VERSION
	.align		4
.L_25:
        /*002c*/ 	.byte	0x03, 0x5f
        /*002e*/ 	.short	0x0101


	//----- nvinfo : EIATTR_INT_WARP_WIDE_INSTR_OFFSETS
	.align		4
        /*0030*/ 	.byte	0x04, 0x31
        /*0032*/ 	.short	(.L_27 - .L_26)


	//   ....[0]....
.L_26:
        /*0034*/ 	.word	0x00000710


	//   ....[1]....
        /*0038*/ 	.word	0x00000740


	//   ....[2]....
        /*003c*/ 	.word	0x00000900


	//----- nvinfo : EIATTR_COOP_GROUP_MASK_REGIDS
	.align		4
.L_27:
        /*0040*/ 	.byte	0x04, 0x29
        /*0042*/ 	.short	(.L_29 - .L_28)


	//   ....[0]....
.L_28:
        /*0044*/ 	.word	0xffffffff


	//   ....[1]....
        /*0048*/ 	.word	0xffffffff


	//   ....[2]....
        /*004c*/ 	.word	0xffffffff


	//   ....[3]....
        /*0050*/ 	.word	0xffffffff


	//   ....[4]....
        /*0054*/ 	.word	0xffffffff


	//   ....[5]....
        /*0058*/ 	.word	0xffffffff


	//----- nvinfo : EIATTR_COOP_GROUP_INSTR_OFFSETS
	.align		4
.L_29:
        /*005c*/ 	.byte	0x04, 0x28
        /*005e*/ 	.short	(.L_31 - .L_30)


	//   ....[0]....
.L_30:
        /*0060*/ 	.word	0x00000060


	//   ....[1]....
        /*0064*/ 	.word	0x00000070


	//   ....[2]....
        /*0068*/ 	.word	0x00000130


	//   ....[3]....
        /*006c*/ 	.word	0x00000560


	//   ....[4]....
        /*0070*/ 	.word	0x00000a80


	//   ....[5]....
        /*0074*/ 	.word	0x000014c0


	//----- nvinfo : EIATTR_REG_RECONFIG
	.align		4
.L_31:
        /*0078*/ 	.byte	0x01, 0x54
	.zero		2


	//----- nvinfo : EIATTR_SYSCALL_OFFSETS
	.align		4
        /*007c*/ 	.byte	0x04, 0x46
        /*007e*/ 	.short	(.L_33 - .L_32)


	//   ....[0]....
.L_32:
        /*0080*/ 	.word	0x00001680


	//----- nvinfo : EIATTR_MBARRIER_INSTR_OFFSETS
	.align		4
.L_33:
        /*0084*/ 	.byte	0x04, 0x39
        /*0086*/ 	.short	(.L_35 - .L_34)


	//   ....[0]....
.L_34:
        /*0088*/ 	.word	0x00000250
        /*008c*/ 	.word	0x000000ff
        /*0090*/ 	.word	0x00000000
        /*0094*/ 	.short	0x0100
        /*0096*/ 	.byte	0x08
	.zero		1


	//   ....[1]....
        /*0098*/ 	.word	0x00000260
        /*009c*/ 	.word	0x000000ff
        /*00a0*/ 	.word	0x000000b8
        /*00a4*/ 	.short	0x0100
        /*00a6*/ 	.byte	0x08
	.zero		1


	//   ....[2]....
        /*00a8*/ 	.word	0x00000270
        /*00ac*/ 	.word	0x000000ff
        /*00b0*/ 	.word	0x00000008
        /*00b4*/ 	.short	0x0100
        /*00b6*/ 	.byte	0x08
	.zero		1


	//   ....[3]....
        /*00b8*/ 	.word	0x00000280
        /*00bc*/ 	.word	0x000000ff
        /*00c0*/ 	.word	0x000000c0
        /*00c4*/ 	.short	0x0100
        /*00c6*/ 	.byte	0x08
	.zero		1


	//   ....[4]....
        /*00c8*/ 	.word	0x00000290
        /*00cc*/ 	.word	0x000000ff
        /*00d0*/ 	.word	0x00000010
        /*00d4*/ 	.short	0x0100
        /*00d6*/ 	.byte	0x08
	.zero		1


	//   ....[5]....
        /*00d8*/ 	.word	0x000002a0
        /*00dc*/ 	.word	0x000000ff
        /*00e0*/ 	.word	0x000000c8
        /*00e4*/ 	.short	0x0100
        /*00e6*/ 	.byte	0x08
	.zero		1


	//   ....[6]....
        /*00e8*/ 	.word	0x000002b0
        /*00ec*/ 	.word	0x000000ff
        /*00f0*/ 	.word	0x00000018
        /*00f4*/ 	.short	0x0100
        /*00f6*/ 	.byte	0x08
	.zero		1


	//   ....[7]....
        /*00f8*/ 	.word	0x000002c0
        /*00fc*/ 	.word	0x000000ff
        /*0100*/ 	.word	0x000000d0
        /*0104*/ 	.short	0x0100
        /*0106*/ 	.byte	0x08
	.zero		1


	//   ....[8]....
        /*0108*/ 	.word	0x000002d0
        /*010c*/ 	.word	0x000000ff
        /*0110*/ 	.word	0x00000020
        /*0114*/ 	.short	0x0100
        /*0116*/ 	.byte	0x08
	.zero		1


	//   ....[9]....
        /*0118*/ 	.word	0x000002e0
        /*011c*/ 	.word	0x000000ff
        /*0120*/ 	.word	0x000000d8
        /*0124*/ 	.short	0x0100
        /*0126*/ 	.byte	0x08
	.zero		1


	//   ....[10]....
        /*0128*/ 	.word	0x000002f0
        /*012c*/ 	.word	0x000000ff
        /*0130*/ 	.word	0x00000028
        /*0134*/ 	.short	0x0100
        /*0136*/ 	.byte	0x08
	.zero		1


	//   ....[11]....
        /*0138*/ 	.word	0x00000300
        /*013c*/ 	.word	0x000000ff
        /*0140*/ 	.word	0x000000e0
        /*0144*/ 	.short	0x0100
        /*0146*/ 	.byte	0x08
	.zero		1


	//   ....[12]....
        /*0148*/ 	.word	0x00000310
        /*014c*/ 	.word	0x000000ff
        /*0150*/ 	.word	0x00000030
        /*0154*/ 	.short	0x0100
        /*0156*/ 	.byte	0x08
	.zero		1


	//   ....[13]....
        /*0158*/ 	.word	0x00000320
        /*015c*/ 	.word	0x000000ff
        /*0160*/ 	.word	0x000000e8
        /*0164*/ 	.short	0x0100
        /*0166*/ 	.byte	0x08
	.zero		1


	//   ....[14]....
        /*0168*/ 	.word	0x00000330
        /*016c*/ 	.word	0x000000ff
        /*0170*/ 	.word	0x00000038
        /*0174*/ 	.short	0x0100
        /*0176*/ 	.byte	0x08
	.zero		1


	//   ....[15]....
        /*0178*/ 	.word	0x00000340
        /*017c*/ 	.word	0x000000ff
        /*0180*/ 	.word	0x000000f0
        /*0184*/ 	.short	0x0100
        /*0186*/ 	.byte	0x08
	.zero		1


	//   ....[16]....
        /*0188*/ 	.word	0x00000350
        /*018c*/ 	.word	0x000000ff
        /*0190*/ 	.word	0x00000040
        /*0194*/ 	.short	0x0100
        /*0196*/ 	.byte	0x08
	.zero		1


	//   ....[17]....
        /*0198*/ 	.word	0x00000360
        /*019c*/ 	.word	0x000000ff
        /*01a0*/ 	.word	0x000000f8
        /*01a4*/ 	.short	0x0100
        /*01a6*/ 	.byte	0x08
	.zero		1


	//   ....[18]....
        /*01a8*/ 	.word	0x00000370
        /*01ac*/ 	.word	0x000000ff
        /*01b0*/ 	.word	0x00000048
        /*01b4*/ 	.short	0x0100
        /*01b6*/ 	.byte	0x08
	.zero		1


	//   ....[19]....
        /*01b8*/ 	.word	0x00000380
        /*01bc*/ 	.word	0x000000ff
        /*01c0*/ 	.word	0x00000100
        /*01c4*/ 	.short	0x0100
        /*01c6*/ 	.byte	0x08
	.zero		1


	//   ....[20]....
        /*01c8*/ 	.word	0x00000390
        /*01cc*/ 	.word	0x000000ff
        /*01d0*/ 	.word	0x00000050
        /*01d4*/ 	.short	0x0100
        /*01d6*/ 	.byte	0x08
	.zero		1


	//   ....[21]....
        /*01d8*/ 	.word	0x000003a0
        /*01dc*/ 	.word	0x000000ff
        /*01e0*/ 	.word	0x00000108
        /*01e4*/ 	.short	0x0100
        /*01e6*/ 	.byte	0x08
	.zero		1


	//   ....[22]....
        /*01e8*/ 	.word	0x000003b0
        /*01ec*/ 	.word	0x000000ff
        /*01f0*/ 	.word	0x00000058
        /*01f4*/ 	.short	0x0100
        /*01f6*/ 	.byte	0x08
	.zero		1


	//   ....[23]....
        /*01f8*/ 	.word	0x000003c0
        /*01fc*/ 	.word	0x000000ff
        /*0200*/ 	.word	0x00000110
        /*0204*/ 	.short	0x0100
        /*0206*/ 	.byte	0x08
	.zero		1


	//   ....[24]....
        /*0208*/ 	.word	0x000003d0
        /*020c*/ 	.word	0x000000ff
        /*0210*/ 	.word	0x00000060
        /*0214*/ 	.short	0x0100
        /*0216*/ 	.byte	0x08
	.zero		1


	//   ....[25]....
        /*0218*/ 	.word	0x000003e0
        /*021c*/ 	.word	0x000000ff
        /*0220*/ 	.word	0x00000118
        /*0224*/ 	.short	0x0100
        /*0226*/ 	.byte	0x08
	.zero		1


	//   ....[26]....
        /*0228*/ 	.word	0x000003f0
        /*022c*/ 	.word	0x000000ff
        /*0230*/ 	.word	0x00000068
        /*0234*/ 	.short	0x0100
        /*0236*/ 	.byte	0x08
	.zero		1


	//   ....[27]....
        /*0238*/ 	.word	0x00000400
        /*023c*/ 	.word	0x000000ff
        /*0240*/ 	.word	0x00000120
        /*0244*/ 	.short	0x0100
        /*0246*/ 	.byte	0x08
	.zero		1


	//   ....[28]....
        /*0248*/ 	.word	0x00000410
        /*024c*/ 	.word	0x000000ff
        /*0250*/ 	.word	0x00000070
        /*0254*/ 	.short	0x0100
        /*0256*/ 	.byte	0x08
	.zero		1


	//   ....[29]....
        /*0258*/ 	.word	0x00000420
        /*025c*/ 	.word	0x000000ff
        /*0260*/ 	.word	0x00000128
        /*0264*/ 	.short	0x0100
        /*0266*/ 	.byte	0x08
	.zero		1


	//   ....[30]....
        /*0268*/ 	.word	0x00000430
        /*026c*/ 	.word	0x000000ff
        /*0270*/ 	.word	0x00000078
        /*0274*/ 	.short	0x0100
        /*0276*/ 	.byte	0x08
	.zero		1


	//   ....[31]....
        /*0278*/ 	.word	0x00000440
        /*027c*/ 	.word	0x000000ff
        /*0280*/ 	.word	0x00000130
        /*0284*/ 	.short	0x0100
        /*0286*/ 	.byte	0x08
	.zero		1


	//   ....[32]....
        /*0288*/ 	.word	0x00000450
        /*028c*/ 	.word	0x000000ff
        /*0290*/ 	.word	0x00000080
        /*0294*/ 	.short	0x0100
        /*0296*/ 	.byte	0x08
	.zero		1


	//   ....[33]....
        /*0298*/ 	.word	0x00000460
        /*029c*/ 	.word	0x000000ff
        /*02a0*/ 	.word	0x00000138
        /*02a4*/ 	.short	0x0100
        /*02a6*/ 	.byte	0x08
	.zero		1


	//   ....[34]....
        /*02a8*/ 	.word	0x00000470
        /*02ac*/ 	.word	0x000000ff
        /*02b0*/ 	.word	0x00000088
        /*02b4*/ 	.short	0x0100
        /*02b6*/ 	.byte	0x08
	.zero		1


	//   ....[35]....
        /*02b8*/ 	.word	0x00000480
        /*02bc*/ 	.word	0x000000ff
        /*02c0*/ 	.word	0x00000140
        /*02c4*/ 	.short	0x0100
        /*02c6*/ 	.byte	0x08
	.zero		1


	//   ....[36]....
        /*02c8*/ 	.word	0x00000490
        /*02cc*/ 	.word	0x000000ff
        /*02d0*/ 	.word	0x00000090
        /*02d4*/ 	.short	0x0100
        /*02d6*/ 	.byte	0x08
	.zero		1


	//   ....[37]....
        /*02d8*/ 	.word	0x000004a0
        /*02dc*/ 	.word	0x000000ff
        /*02e0*/ 	.word	0x00000148
        /*02e4*/ 	.short	0x0100
        /*02e6*/ 	.byte	0x08
	.zero		1


	//   ....[38]....
        /*02e8*/ 	.word	0x000004b0
        /*02ec*/ 	.word	0x000000ff
        /*02f0*/ 	.word	0x00000098
        /*02f4*/ 	.short	0x0100
        /*02f6*/ 	.byte	0x08
	.zero		1


	//   ....[39]....
        /*02f8*/ 	.word	0x000004c0
        /*02fc*/ 	.word	0x000000ff
        /*0300*/ 	.word	0x00000150
        /*0304*/ 	.short	0x0100
        /*0306*/ 	.byte	0x08
	.zero		1


	//   ....[40]....
        /*0308*/ 	.word	0x000004d0
        /*030c*/ 	.word	0x000000ff
        /*0310*/ 	.word	0x000000a0
        /*0314*/ 	.short	0x0100
        /*0316*/ 	.byte	0x08
	.zero		1


	//   ....[41]....
        /*0318*/ 	.word	0x000004e0
        /*031c*/ 	.word	0x000000ff
        /*0320*/ 	.word	0x00000158
        /*0324*/ 	.short	0x0100
        /*0326*/ 	.byte	0x08
	.zero		1


	//   ....[42]....
        /*0328*/ 	.word	0x000004f0
        /*032c*/ 	.word	0x000000ff
        /*0330*/ 	.word	0x000000a8
        /*0334*/ 	.short	0x0100
        /*0336*/ 	.byte	0x08
	.zero		1


	//   ....[43]....
        /*0338*/ 	.word	0x00000500
        /*033c*/ 	.word	0x000000ff
        /*0340*/ 	.word	0x00000160
        /*0344*/ 	.short	0x0100
        /*0346*/ 	.byte	0x08
	.zero		1


	//   ....[44]....
        /*0348*/ 	.word	0x00000510
        /*034c*/ 	.word	0x000000ff
        /*0350*/ 	.word	0x000000b0
        /*0354*/ 	.short	0x0100
        /*0356*/ 	.byte	0x08
	.zero		1


	//   ....[45]....
        /*0358*/ 	.word	0x00000520
        /*035c*/ 	.word	0x000000ff
        /*0360*/ 	.word	0x00000168
        /*0364*/ 	.short	0x0100
        /*0366*/ 	.byte	0x08
	.zero		1


	//   ....[46]....
        /*0368*/ 	.word	0x00000980
        /*036c*/ 	.word	0x000000ff
        /*0370*/ 	.word	0x00000180
        /*0374*/ 	.short	0x0100
        /*0376*/ 	.byte	0x06
	.zero		1


	//   ....[47]....
        /*0378*/ 	.word	0x00000a10
        /*037c*/ 	.word	0x000000ff
        /*0380*/ 	.word	0x00000188
        /*0384*/ 	.short	0x0100
        /*0386*/ 	.byte	0x06
	.zero		1


	//   ....[48]....
        /*0388*/ 	.word	0x00001700
        /*038c*/ 	.word	0x00000003
        /*0390*/ 	.word	0x00000000
        /*0394*/ 	.short	0x010a
        /*0396*/ 	.byte	0x3f
	.zero		1


	//   ....[49]....
        /*0398*/ 	.word	0x00001740
        /*039c*/ 	.word	0x00000003
        /*03a0*/ 	.word	0x00000000
        /*03a4*/ 	.short	0x010a
        /*03a6*/ 	.byte	0x3f
	.zero		1


	//   ....[50]....
        /*03a8*/ 	.word	0x00001e40
        /*03ac*/ 	.word	0x000000ff
        /*03b0*/ 	.word	0x00000000
        /*03b4*/ 	.short	0x010a
        /*03b6*/ 	.byte	0x04
	.zero		1


	//   ....[51]....
        /*03b8*/ 	.word	0x00001e80
        /*03bc*/ 	.word	0x000000ff
        /*03c0*/ 	.word	0x00000000
        /*03c4*/ 	.short	0x010a
        /*03c6*/ 	.byte	0x04
	.zero		1


	//   ....[52]....
        /*03c8*/ 	.word	0x00002450
        /*03cc*/ 	.word	0x00000005
        /*03d0*/ 	.word	0x00000000
        /*03d4*/ 	.short	0x0101
        /*03d6*/ 	.byte	0x3f
	.zero		1


	//   ....[53]....
        /*03d8*/ 	.word	0x00002610
        /*03dc*/ 	.word	0x00000003
        /*03e0*/ 	.word	0x00000000
        /*03e4*/ 	.short	0x0101
        /*03e6*/ 	.byte	0x3f
	.zero		1


	//   ....[54]....
        /*03e8*/ 	.word	0x0000a560
        /*03ec*/ 	.word	0x00000014
        /*03f0*/ 	.word	0x000000b8
        /*03f4*/ 	.short	0x010a
        /*03f6*/ 	.byte	0x3f
	.zero		1


	//   ....[55]....
        /*03f8*/ 	.word	0x0000a8e0
        /*03fc*/ 	.word	0x00000003
        /*0400*/ 	.word	0x00000188
        /*0404*/ 	.short	0x0101
        /*0406*/ 	.byte	0x3f
	.zero		1


	//   ....[56]....
        /*0408*/ 	.word	0x0000b030
        /*040c*/ 	.word	0x00000007
        /*0410*/ 	.word	0x00000000
        /*0414*/ 	.short	0x010a
        /*0416*/ 	.byte	0x3f
	.zero		1


	//   ....[57]....
        /*0418*/ 	.word	0x0000b0b0
        /*041c*/ 	.word	0x00000008
        /*0420*/ 	.word	0x00000000
        /*0424*/ 	.short	0x010a
        /*0426*/ 	.byte	0x3f
	.zero		1


	//   ....[58]....
        /*0428*/ 	.word	0x0000b140
        /*042c*/ 	.word	0x00000009
        /*0430*/ 	.word	0x00000000
        /*0434*/ 	.short	0x010a
        /*0436*/ 	.byte	0x3f
	.zero		1


	//   ....[59]....
        /*0438*/ 	.word	0x0000b1d0
        /*043c*/ 	.word	0x00000008
        /*0440*/ 	.word	0x00000000
        /*0444*/ 	.short	0x010a
        /*0446*/ 	.byte	0x3f
	.zero		1


	//   ....[60]....
        /*0448*/ 	.word	0x0000b260
        /*044c*/ 	.word	0x00000009
        /*0450*/ 	.word	0x00000000
        /*0454*/ 	.short	0x010a
        /*0456*/ 	.byte	0x3f
	.zero		1


	//   ....[61]....
        /*0458*/ 	.word	0x0000b2f0
        /*045c*/ 	.word	0x00000008
        /*0460*/ 	.word	0x00000000
        /*0464*/ 	.short	0x010a
        /*0466*/ 	.byte	0x3f
	.zero		1


	//   ....[62]....
        /*0468*/ 	.word	0x0000b380
        /*046c*/ 	.word	0x00000009
        /*0470*/ 	.word	0x00000000
        /*0474*/ 	.short	0x010a
        /*0476*/ 	.byte	0x3f
	.zero		1


	//   ....[63]....
        /*0478*/ 	.word	0x0000b410
        /*047c*/ 	.word	0x00000008
        /*0480*/ 	.word	0x00000000
        /*0484*/ 	.short	0x010a
        /*0486*/ 	.byte	0x3f
	.zero		1


	//   ....[64]....
        /*0488*/ 	.word	0x0000b4a0
        /*048c*/ 	.word	0x00000009
        /*0490*/ 	.word	0x00000000
        /*0494*/ 	.short	0x010a
        /*0496*/ 	.byte	0x3f
	.zero		1


	//   ....[65]....
        /*0498*/ 	.word	0x0000b530
        /*049c*/ 	.word	0x00000008
        /*04a0*/ 	.word	0x00000000
        /*04a4*/ 	.short	0x010a
        /*04a6*/ 	.byte	0x3f
	.zero		1


	//   ....[66]....
        /*04a8*/ 	.word	0x0000b5c0
        /*04ac*/ 	.word	0x00000009
        /*04b0*/ 	.word	0x00000000
        /*04b4*/ 	.short	0x010a
        /*04b6*/ 	.byte	0x3f
	.zero		1


	//   ....[67]....
        /*04b8*/ 	.word	0x0000b650
        /*04bc*/ 	.word	0x00000008
        /*04c0*/ 	.word	0x00000000
        /*04c4*/ 	.short	0x010a
        /*04c6*/ 	.byte	0x3f
	.zero		1


	//   ....[68]....
        /*04c8*/ 	.word	0x0000b6e0
        /*04cc*/ 	.word	0x00000009
        /*04d0*/ 	.word	0x00000000
        /*04d4*/ 	.short	0x010a
        /*04d6*/ 	.byte	0x3f
	.zero		1


	//   ....[69]....
        /*04d8*/ 	.word	0x0000b770
        /*04dc*/ 	.word	0x00000008
        /*04e0*/ 	.word	0x00000000
        /*04e4*/ 	.short	0x010a
        /*04e6*/ 	.byte	0x3f
	.zero		1


	//   ....[70]....
        /*04e8*/ 	.word	0x0000b800
        /*04ec*/ 	.word	0x00000009
        /*04f0*/ 	.word	0x00000000
        /*04f4*/ 	.short	0x010a
        /*04f6*/ 	.byte	0x3f
	.zero		1


	//   ....[71]....
        /*04f8*/ 	.word	0x0000b890
        /*04fc*/ 	.word	0x00000008
        /*0500*/ 	.word	0x00000000
        /*0504*/ 	.short	0x010a
        /*0506*/ 	.byte	0x3f
	.zero		1


	//   ....[72]....
        /*0508*/ 	.word	0x0000b920
        /*050c*/ 	.word	0x00000009
        /*0510*/ 	.word	0x00000000
        /*0514*/ 	.short	0x010a
        /*0516*/ 	.byte	0x3f
	.zero		1


	//   ....[73]....
        /*0518*/ 	.word	0x0000b9b0
        /*051c*/ 	.word	0x00000008
        /*0520*/ 	.word	0x00000000
        /*0524*/ 	.short	0x010a
        /*0526*/ 	.byte	0x3f
	.zero		1


	//   ....[74]....
        /*0528*/ 	.word	0x0000ba40
        /*052c*/ 	.word	0x00000009
        /*0530*/ 	.word	0x00000000
        /*0534*/ 	.short	0x010a
        /*0536*/ 	.byte	0x3f
	.zero		1


	//   ....[75]....
        /*0538*/ 	.word	0x0000bad0
        /*053c*/ 	.word	0x00000008
        /*0540*/ 	.word	0x00000000
        /*0544*/ 	.short	0x010a
        /*0546*/ 	.byte	0x3f
	.zero		1


	//   ....[76]....
        /*0548*/ 	.word	0x0000bb60
        /*054c*/ 	.word	0x00000009
        /*0550*/ 	.word	0x00000000
        /*0554*/ 	.short	0x010a
        /*0556*/ 	.byte	0x3f
	.zero		1


	//   ....[77]....
        /*0558*/ 	.word	0x0000bbf0
        /*055c*/ 	.word	0x00000006
        /*0560*/ 	.word	0x00000000
        /*0564*/ 	.short	0x010a
        /*0566*/ 	.byte	0x3f
	.zero		1


	//   ....[78]....
        /*0568*/ 	.word	0x0000bc80
        /*056c*/ 	.word	0x00000003
        /*0570*/ 	.word	0x00000000
        /*0574*/ 	.short	0x010a
        /*0576*/ 	.byte	0x3f
	.zero		1


	//   ....[79]....
        /*0578*/ 	.word	0x0000bce0
        /*057c*/ 	.word	0x00000003
        /*0580*/ 	.word	0x00000000
        /*0584*/ 	.short	0x010a
        /*0586*/ 	.byte	0x3f
	.zero		1


	//   ....[80]....
        /*0588*/ 	.word	0x0000bd40
        /*058c*/ 	.word	0x00000006
        /*0590*/ 	.word	0x00000000
        /*0594*/ 	.short	0x010a
        /*0596*/ 	.byte	0x3f
	.zero		1


	//   ....[81]....
        /*0598*/ 	.word	0x0000be10
        /*059c*/ 	.word	0x00000014
        /*05a0*/ 	.word	0x000000b8
        /*05a4*/ 	.short	0x010a
        /*05a6*/ 	.byte	0x3f
	.zero		1


	//   ....[82]....
        /*05a8*/ 	.word	0x0000bee0
        /*05ac*/ 	.word	0x00000007
        /*05b0*/ 	.word	0x00000000
        /*05b4*/ 	.short	0x010a
        /*05b6*/ 	.byte	0x3f
	.zero		1


	//   ....[83]....
        /*05b8*/ 	.word	0x0000bf30
        /*05bc*/ 	.word	0x00000008
        /*05c0*/ 	.word	0x00000000
        /*05c4*/ 	.short	0x010a
        /*05c6*/ 	.byte	0x3f
	.zero		1


	//   ....[84]....
        /*05c8*/ 	.word	0x0000bf80
        /*05cc*/ 	.word	0x00000009
        /*05d0*/ 	.word	0x00000000
        /*05d4*/ 	.short	0x010a
        /*05d6*/ 	.byte	0x3f
	.zero		1


	//   ....[85]....
        /*05d8*/ 	.word	0x0000bfd0
        /*05dc*/ 	.word	0x00000008
        /*05e0*/ 	.word	0x00000000
        /*05e4*/ 	.short	0x010a
        /*05e6*/ 	.byte	0x3f
	.zero		1


	//   ....[86]....
        /*05e8*/ 	.word	0x0000c020
        /*05ec*/ 	.word	0x00000009
        /*05f0*/ 	.word	0x00000000
        /*05f4*/ 	.short	0x010a
        /*05f6*/ 	.byte	0x3f
	.zero		1


	//   ....[87]....
        /*05f8*/ 	.word	0x0000c070
        /*05fc*/ 	.word	0x00000008
        /*0600*/ 	.word	0x00000000
        /*0604*/ 	.short	0x010a
        /*0606*/ 	.byte	0x3f
	.zero		1


	//   ....[88]....
        /*0608*/ 	.word	0x0000c0c0
        /*060c*/ 	.word	0x00000009
        /*0610*/ 	.word	0x00000000
        /*0614*/ 	.short	0x010a
        /*0616*/ 	.byte	0x3f
	.zero		1


	//   ....[89]....
        /*0618*/ 	.word	0x0000c110
        /*061c*/ 	.word	0x00000008
        /*0620*/ 	.word	0x00000000
        /*0624*/ 	.short	0x010a
        /*0626*/ 	.byte	0x3f
	.zero		1


	//   ....[90]....
        /*0628*/ 	.word	0x0000c160
        /*062c*/ 	.word	0x00000009
        /*0630*/ 	.word	0x00000000
        /*0634*/ 	.short	0x010a
        /*0636*/ 	.byte	0x3f
	.zero		1


	//   ....[91]....
        /*0638*/ 	.word	0x0000c1b0
        /*063c*/ 	.word	0x00000008
        /*0640*/ 	.word	0x00000000
        /*0644*/ 	.short	0x010a
        /*0646*/ 	.byte	0x3f
	.zero		1


	//   ....[92]....
        /*0648*/ 	.word	0x0000c200
        /*064c*/ 	.word	0x00000009
        /*0650*/ 	.word	0x00000000
        /*0654*/ 	.short	0x010a
        /*0656*/ 	.byte	0x3f
	.zero		1


	//   ....[93]....
        /*0658*/ 	.word	0x0000c250
        /*065c*/ 	.word	0x00000008
        /*0660*/ 	.word	0x00000000
        /*0664*/ 	.short	0x010a
        /*0666*/ 	.byte	0x3f
	.zero		1


	//   ....[94]....
        /*0668*/ 	.word	0x0000c2a0
        /*066c*/ 	.word	0x00000009
        /*0670*/ 	.word	0x00000000
        /*0674*/ 	.short	0x010a
        /*0676*/ 	.byte	0x3f
	.zero		1


	//   ....[95]....
        /*0678*/ 	.word	0x0000c2f0
        /*067c*/ 	.word	0x00000008
        /*0680*/ 	.word	0x00000000
        /*0684*/ 	.short	0x010a
        /*0686*/ 	.byte	0x3f
	.zero		1


	//   ....[96]....
        /*0688*/ 	.word	0x0000c340
        /*068c*/ 	.word	0x00000009
        /*0690*/ 	.word	0x00000000
        /*0694*/ 	.short	0x010a
        /*0696*/ 	.byte	0x3f
	.zero		1


	//   ....[97]....
        /*0698*/ 	.word	0x0000c390
        /*069c*/ 	.word	0x00000008
        /*06a0*/ 	.word	0x00000000
        /*06a4*/ 	.short	0x010a
        /*06a6*/ 	.byte	0x3f
	.zero		1


	//   ....[98]....
        /*06a8*/ 	.word	0x0000c3e0
        /*06ac*/ 	.word	0x00000009
        /*06b0*/ 	.word	0x00000000
        /*06b4*/ 	.short	0x010a
        /*06b6*/ 	.byte	0x3f
	.zero		1


	//   ....[99]....
        /*06b8*/ 	.word	0x0000c430
        /*06bc*/ 	.word	0x00000008
        /*06c0*/ 	.word	0x00000000
        /*06c4*/ 	.short	0x010a
        /*06c6*/ 	.byte	0x3f
	.zero		1


	//   ....[100]....
        /*06c8*/ 	.word	0x0000c480
        /*06cc*/ 	.word	0x00000009
        /*06d0*/ 	.word	0x00000000
        /*06d4*/ 	.short	0x010a
        /*06d6*/ 	.byte	0x3f
	.zero		1


	//   ....[101]....
        /*06d8*/ 	.word	0x0000c4d0
        /*06dc*/ 	.word	0x00000008
        /*06e0*/ 	.word	0x00000000
        /*06e4*/ 	.short	0x010a
        /*06e6*/ 	.byte	0x3f
	.zero		1


	//   ....[102]....
        /*06e8*/ 	.word	0x0000c520
        /*06ec*/ 	.word	0x00000009
        /*06f0*/ 	.word	0x00000000
        /*06f4*/ 	.short	0x010a
        /*06f6*/ 	.byte	0x3f
	.zero		1


	//   ....[103]....
        /*06f8*/ 	.word	0x0000c570
        /*06fc*/ 	.word	0x00000006
        /*0700*/ 	.word	0x00000000
        /*0704*/ 	.short	0x010a
        /*0706*/ 	.byte	0x3f
	.zero		1


	//----- nvinfo : EIATTR_NUM_MBARRIERS
	.align		4
.L_35:
        /*0708*/ 	.byte	0x03, 0x38
        /*070a*/ 	.short	0x0030


	//----- nvinfo : EIATTR_EXIT_INSTR_OFFSETS
	.align		4
        /*070c*/ 	.byte	0x04, 0x1c
        /*070e*/ 	.short	(.L_37 - .L_36)


	//   ....[0]....
.L_36:
        /*0710*/ 	.word	0x00000be0


	//   ....[1]....
        /*0714*/ 	.word	0x000013f0


	//   ....[2]....
        /*0718*/ 	.word	0x00009c90


	//   ....[3]....
        /*071c*/ 	.word	0x0000a1f0


	//   ....[4]....
        /*0720*/ 	.word	0x0000bcd0


	//----- nvinfo : EIATTR_MAX_THREADS
	.align		4
.L_37:
        /*0724*/ 	.byte	0x04, 0x05
        /*0726*/ 	.short	(.L_39 - .L_38)
.L_38:
        /*0728*/ 	.word	0x00000180
        /*072c*/ 	.word	0x00000001
        /*0730*/ 	.word	0x00000001


	//----- nvinfo : EIATTR_CRS_STACK_SIZE
	.align		4
.L_39:
        /*0734*/ 	.byte	0x04, 0x1e
        /*0736*/ 	.short	(.L_41 - .L_40)
.L_40:
        /*0738*/ 	.word	0x00000000


	//----- nvinfo : EIATTR_CBANK_PARAM_SIZE
	.align		4
.L_41:
        /*073c*/ 	.byte	0x03, 0x19
        /*073e*/ 	.short	0x0470


	//----- nvinfo : EIATTR_PARAM_CBANK
	.align		4
        /*0740*/ 	.byte	0x04, 0x0a
        /*0742*/ 	.short	(.L_43 - .L_42)
	.align		4
.L_42:
        /*0744*/ 	.word	index@(.nv.constant0._ZN7cutlass13device_kernelINS_4gemm6kernel13GemmUniversalIN4cute5tupleIJiiiiEEENS1_10collective13CollectiveMmaINS1_34MainloopSm90TmaGmmaWarpSpecializedILi23ENS5_IJNS4_1CILi2EEENSA_ILi1EEESC_EEENS1_35KernelTmaWarpSpecializedCooperativeEEENS5_IJNSA_ILi192EEENSA_ILi112EEENSA_ILi16EEEEEENS_10bfloat16_tENS5_IJlSC_lEEESK_SL_NS4_8TiledMMAINS4_8MMA_AtomIJNS4_4SM904GMMA27MMA_64x16x16_F32BF16BF16_SSILNSP_5MajorE0ELSR_0ELNSP_7ScaleInE1ELSS_1EEEEEENS4_6LayoutISD_NS5_IJSC_NSA_ILi0EEESW_EEEEENS5_IJNS4_10UnderscoreESZ_SZ_EEEEENS4_13SM90_TMA_LOADENS4_14ComposedLayoutINS4_7SwizzleILi1ELi4ELi3EEENS4_18smem_ptr_flag_bitsILi16EEENSV_INS5_IJNSA_ILi8EEESI_EEENS5_IJSI_SC_EEEEEEEvNS4_8identityENS4_23SM90_TMA_LOAD_MULTICASTES1C_vS1D_EENS_8epilogue10collective6detail29Sm90TmaWarpSpecializedAdapterINS1H_15DefaultEpilogueISK_SL_SL_NS1G_6thread17LinearCombinationISK_Li1EffLNS1L_9ScaleType4KindE0ELNS_15FloatRoundStyleE2ESK_EENS1_15EpilogueDefaultEEEEEvvEEEEvNT_6ParamsE)
        /*0748*/ 	.short	0x0210
        /*074a*/ 	.short	0x0470


	//----- nvinfo : EIATTR_SW_WAR
	.align		4
.L_43:
        /*074c*/ 	.byte	0x04, 0x36
        /*074e*/ 	.short	(.L_45 - .L_44)
.L_44:
        /*0750*/ 	.word	0x00000008
.L_45:


//--------------------- .nv.callgraph             --------------------------
	.section	.nv.callgraph,"",@"SHT_CUDA_CALLGRAPH"
	.align	4
	.sectionentsize	8
	.align		4
        /*0000*/ 	.word	0x00000000
	.align		4
        /*0004*/ 	.word	0xffffffff
	.align		4
        /*0008*/ 	.word	index@(_ZN7cutlass13device_kernelINS_4gemm6kernel13GemmUniversalIN4cute5tupleIJiiiiEEENS1_10collective13CollectiveMmaINS1_34MainloopSm90TmaGmmaWarpSpecializedILi23ENS5_IJNS4_1CILi2EEENSA_ILi1EEESC_EEENS1_35KernelTmaWarpSpecializedCooperativeEEENS5_IJNSA_ILi192EEENSA_ILi112EEENSA_ILi16EEEEEENS_10bfloat16_tENS5_IJlSC_lEEESK_SL_NS4_8TiledMMAINS4_8MMA_AtomIJNS4_4SM904GMMA27MMA_64x16x16_F32BF16BF16_SSILNSP_5MajorE0ELSR_0ELNSP_7ScaleInE1ELSS_1EEEEEENS4_6LayoutISD_NS5_IJSC_NSA_ILi0EEESW_EEEEENS5_IJNS4_10UnderscoreESZ_SZ_EEEEENS4_13SM90_TMA_LOADENS4_14ComposedLayoutINS4_7SwizzleILi1ELi4ELi3EEENS4_18smem_ptr_flag_bitsILi16EEENSV_INS5_IJNSA_ILi8EEESI_EEENS5_IJSI_SC_EEEEEEEvNS4_8identityENS4_23SM90_TMA_LOAD_MULTICASTES1C_vS1D_EENS_8epilogue10collective6detail29Sm90TmaWarpSpecializedAdapterINS1H_15DefaultEpilogueISK_SL_SL_NS1G_6thread17LinearCombinationISK_Li1EffLNS1L_9ScaleType4KindE0ELNS_15FloatRoundStyleE2ESK_EENS1_15EpilogueDefaultEEEEEvvEEEEvNT_6ParamsE)
	.align		4
        /*000c*/ 	.word	index@(__assertfail)
	.align		4
        /*0010*/ 	.word	0x00000000
	.align		4
        /*0014*/ 	.word	0xfffffffe
	.align		4
        /*0018*/ 	.word	0x00000000
	.align		4
        /*001c*/ 	.word	0xfffffffd
	.align		4
        /*0020*/ 	.word	0x00000000
	.align		4
        /*0024*/ 	.word	0xfffffffc


//--------------------- .nv.constant4             --------------------------
	.section	.nv.constant4,"a",@progbits
	.align	8
	.align		8
.nv.constant4:
        /*0000*/ 	.dword	__assertfail
	.align		8
        /*0008*/ 	.dword	__unnamed_1
	.align		8
        /*0010*/ 	.dword	_ZN39_INTERNAL_4a2a5bfc_4_k_cu_678a01ee_53454cuda3std3__45__cpo5beginE
	.align		8
        /*0018*/ 	.dword	_ZN39_INTERNAL_4a2a5bfc_4_k_cu_678a01ee_53454cuda3std3__45__cpo3endE
	.align		8
        /*0020*/ 	.dword	_ZN39_INTERNAL_4a2a5bfc_4_k_cu_678a01ee_53454cuda3std3__45__cpo6cbeginE
	.align		8
        /*0028*/ 	.dword	_ZN39_INTERNAL_4a2a5bfc_4_k_cu_678a01ee_53454cuda3std3__45__cpo4cendE
	.align		8
        /*0030*/ 	.dword	_ZN39_INTERNAL_4a2a5bfc_4_k_cu_678a01ee_53454cuda3std3__441_GLOBAL__N__4a2a5bfc_4_k_cu_678a01ee_53456ignoreE
	.align		8
        /*0038*/ 	.dword	_ZN39_INTERNAL_4a2a5bfc_4_k_cu_678a01ee_53454cuda3std3__419piecewise_constructE
	.align		8
        /*0040*/ 	.dword	_ZN39_INTERNAL_4a2a5bfc_4_k_cu_678a01ee_53454cuda3std3__48in_placeE
	.align		8
        /*0048*/ 	.dword	_ZN39_INTERNAL_4a2a5bfc_4_k_cu_678a01ee_53454cuda3std6ranges3__45__cpo4swapE
	.align		8
        /*0050*/ 	.dword	_ZN39_INTERNAL_4a2a5bfc_4_k_cu_678a01ee_53454cuda3std6ranges3__45__cpo9iter_moveE
	.align		8
        /*0058*/ 	.dword	_ZN39_INTERNAL_4a2a5bfc_4_k_cu_678a01ee_53454cute7productE
	.align		8
        /*0060*/ 	.dword	_ZN39_INTERNAL_4a2a5bfc_4_k_cu_678a01ee_53454cute1_E
	.align		8
        /*0068*/ 	.dword	$str$22
	.align		8
        /*0070*/ 	.dword	$str$23


//--------------------- .text._ZN7cutlass13device_kernelINS_4gemm6kernel13GemmUniversalIN4cute5tupleIJiiiiEEENS1_10collective13CollectiveMmaINS1_34MainloopSm90TmaGmmaWarpSpecializedILi23ENS5_IJNS4_1CILi2EEENSA_ILi1EEESC_EEENS1_35KernelTmaWarpSpecializedCooperativeEEENS5_IJNSA_ILi192EEENSA_ILi112EEENSA_ILi16EEEEEENS_10bfloat16_tENS5_IJlSC_lEEESK_SL_NS4_8TiledMMAINS4_8MMA_AtomIJNS4_4SM904GMMA27MMA_64x16x16_F32BF16BF16_SSILNSP_5MajorE0ELSR_0ELNSP_7ScaleInE1ELSS_1EEEEEENS4_6LayoutISD_NS5_IJSC_NSA_ILi0EEESW_EEEEENS5_IJNS4_10UnderscoreESZ_SZ_EEEEENS4_13SM90_TMA_LOADENS4_14ComposedLayoutINS4_7SwizzleILi1ELi4ELi3EEENS4_18smem_ptr_flag_bitsILi16EEENSV_INS5_IJNSA_ILi8EEESI_EEENS5_IJSI_SC_EEEEEEEvNS4_8identityENS4_23SM90_TMA_LOAD_MULTICASTES1C_vS1D_EENS_8epilogue10collective6detail29Sm90TmaWarpSpecializedAdapterINS1H_15DefaultEpilogueISK_SL_SL_NS1G_6thread17LinearCombinationISK_Li1EffLNS1L_9ScaleType4KindE0ELNS_15FloatRoundStyleE2ESK_EENS1_15EpilogueDefaultEEEEEvvEEEEvNT_6ParamsE --------------------------
	.section	.text._ZN7cutlass13device_kernelINS_4gemm6kernel13GemmUniversalIN4cute5tupleIJiiiiEEENS1_10collective13CollectiveMmaINS1_34MainloopSm90TmaGmmaWarpSpecializedILi23ENS5_IJNS4_1CILi2EEENSA_ILi1EEESC_EEENS1_35KernelTmaWarpSpecializedCooperativeEEENS5_IJNSA_ILi192EEENSA_ILi112EEENSA_ILi16EEEEEENS_10bfloat16_tENS5_IJlSC_lEEESK_SL_NS4_8TiledMMAINS4_8MMA_AtomIJNS4_4SM904GMMA27MMA_64x16x16_F32BF16BF16_SSILNSP_5MajorE0ELSR_0ELNSP_7ScaleInE1ELSS_1EEEEEENS4_6LayoutISD_NS5_IJSC_NSA_ILi0EEESW_EEEEENS5_IJNS4_10UnderscoreESZ_SZ_EEEEENS4_13SM90_TMA_LOADENS4_14ComposedLayoutINS4_7SwizzleILi1ELi4ELi3EEENS4_18smem_ptr_flag_bitsILi16EEENSV_INS5_IJNSA_ILi8EEESI_EEENS5_IJSI_SC_EEEEEEEvNS4_8identityENS4_23SM90_TMA_LOAD_MULTICASTES1C_vS1D_EENS_8epilogue10collective6detail29Sm90TmaWarpSpecializedAdapterINS1H_15DefaultEpilogueISK_SL_SL_NS1G_6thread17LinearCombinationISK_Li1EffLNS1L_9ScaleType4KindE0ELNS_15FloatRoundStyleE2ESK_EENS1_15EpilogueDefaultEEEEEvvEEEEvNT_6ParamsE,"ax",@progbits
	.align	128
.text._ZN7cutlass13device_kernelINS_4gemm6kernel13GemmUniversalIN4cute5tupleIJiiiiEEENS1_10collective13CollectiveMmaINS1_34MainloopSm90TmaGmmaWarpSpecializedILi23ENS5_IJNS4_1CILi2EEENSA_ILi1EEESC_EEENS1_35KernelTmaWarpSpecializedCooperativeEEENS5_IJNSA_ILi192EEENSA_ILi112EEENSA_ILi16EEEEEENS_10bfloat16_tENS5_IJlSC_lEEESK_SL_NS4_8TiledMMAINS4_8MMA_AtomIJNS4_4SM904GMMA27MMA_64x16x16_F32BF16BF16_SSILNSP_5MajorE0ELSR_0ELNSP_7ScaleInE1ELSS_1EEEEEENS4_6LayoutISD_NS5_IJSC_NSA_ILi0EEESW_EEEEENS5_IJNS4_10UnderscoreESZ_SZ_EEEEENS4_13SM90_TMA_LOADENS4_14ComposedLayoutINS4_7SwizzleILi1ELi4ELi3EEENS4_18smem_ptr_flag_bitsILi16EEENSV_INS5_IJNSA_ILi8EEESI_EEENS5_IJSI_SC_EEEEEEEvNS4_8identityENS4_23SM90_TMA_LOAD_MULTICASTES1C_vS1D_EENS_8epilogue10collective6detail29Sm90TmaWarpSpecializedAdapterINS1H_15DefaultEpilogueISK_SL_SL_NS1G_6thread17LinearCombinationISK_Li1EffLNS1L_9ScaleType4KindE0ELNS_15FloatRoundStyleE2ESK_EENS1_15EpilogueDefaultEEEEEvvEEEEvNT_6ParamsE:
        .type           _ZN7cutlass13device_kernelINS_4gemm6kernel13GemmUniversalIN4cute5tupleIJiiiiEEENS1_10collective13CollectiveMmaINS1_34MainloopSm90TmaGmmaWarpSpecializedILi23ENS5_IJNS4_1CILi2EEENSA_ILi1EEESC_EEENS1_35KernelTmaWarpSpecializedCooperativeEEENS5_IJNSA_ILi192EEENSA_ILi112EEENSA_ILi16EEEEEENS_10bfloat16_tENS5_IJlSC_lEEESK_SL_NS4_8TiledMMAINS4_8MMA_AtomIJNS4_4SM904GMMA27MMA_64x16x16_F32BF16BF16_SSILNSP_5MajorE0ELSR_0ELNSP_7ScaleInE1ELSS_1EEEEEENS4_6LayoutISD_NS5_IJSC_NSA_ILi0EEESW_EEEEENS5_IJNS4_10UnderscoreESZ_SZ_EEEEENS4_13SM90_TMA_LOADENS4_14ComposedLayoutINS4_7SwizzleILi1ELi4ELi3EEENS4_18smem_ptr_flag_bitsILi16EEENSV_INS5_IJNSA_ILi8EEESI_EEENS5_IJSI_SC_EEEEEEEvNS4_8identityENS4_23SM90_TMA_LOAD_MULTICASTES1C_vS1D_EENS_8epilogue10collective6detail29Sm90TmaWarpSpecializedAdapterINS1H_15DefaultEpilogueISK_SL_SL_NS1G_6thread17LinearCombinationISK_Li1EffLNS1L_9ScaleType4KindE0ELNS_15FloatRoundStyleE2ESK_EENS1_15EpilogueDefaultEEEEEvvEEEEvNT_6ParamsE,@function
        .size           _ZN7cutlass13device_kernelINS_4gemm6kernel13GemmUniversalIN4cute5tupleIJiiiiEEENS1_10collective13CollectiveMmaINS1_34MainloopSm90TmaGmmaWarpSpecializedILi23ENS5_IJNS4_1CILi2EEENSA_ILi1EEESC_EEENS1_35KernelTmaWarpSpecializedCooperativeEEENS5_IJNSA_ILi192EEENSA_ILi112EEENSA_ILi16EEEEEENS_10bfloat16_tENS5_IJlSC_lEEESK_SL_NS4_8TiledMMAINS4_8MMA_AtomIJNS4_4SM904GMMA27MMA_64x16x16_F32BF16BF16_SSILNSP_5MajorE0ELSR_0ELNSP_7ScaleInE1ELSS_1EEEEEENS4_6LayoutISD_NS5_IJSC_NSA_ILi0EEESW_EEEEENS5_IJNS4_10UnderscoreESZ_SZ_EEEEENS4_13SM90_TMA_LOADENS4_14ComposedLayoutINS4_7SwizzleILi1ELi4ELi3EEENS4_18smem_ptr_flag_bitsILi16EEENSV_INS5_IJNSA_ILi8EEESI_EEENS5_IJSI_SC_EEEEEEEvNS4_8identityENS4_23SM90_TMA_LOAD_MULTICASTES1C_vS1D_EENS_8epilogue10collective6detail29Sm90TmaWarpSpecializedAdapterINS1H_15DefaultEpilogueISK_SL_SL_NS1G_6thread17LinearCombinationISK_Li1EffLNS1L_9ScaleType4KindE0ELNS_15FloatRoundStyleE2ESK_EENS1_15EpilogueDefaultEEEEEvvEEEEvNT_6ParamsE,(.L_x_330 - _ZN7cutlass13device_kernelINS_4gemm6kernel13GemmUniversalIN4cute5tupleIJiiiiEEENS1_10collective13CollectiveMmaINS1_34MainloopSm90TmaGmmaWarpSpecializedILi23ENS5_IJNS4_1CILi2EEENSA_ILi1EEESC_EEENS1_35KernelTmaWarpSpecializedCooperativeEEENS5_IJNSA_ILi192EEENSA_ILi112EEENSA_ILi16EEEEEENS_10bfloat16_tENS5_IJlSC_lEEESK_SL_NS4_8TiledMMAINS4_8MMA_AtomIJNS4_4SM904GMMA27MMA_64x16x16_F32BF16BF16_SSILNSP_5MajorE0ELSR_0ELNSP_7ScaleInE1ELSS_1EEEEEENS4_6LayoutISD_NS5_IJSC_NSA_ILi0EEESW_EEEEENS5_IJNS4_10UnderscoreESZ_SZ_EEEEENS4_13SM90_TMA_LOADENS4_14ComposedLayoutINS4_7SwizzleILi1ELi4ELi3EEENS4_18smem_ptr_flag_bitsILi16EEENSV_INS5_IJNSA_ILi8EEESI_EEENS5_IJSI_SC_EEEEEEEvNS4_8identityENS4_23SM90_TMA_LOAD_MULTICASTES1C_vS1D_EENS_8epilogue10collective6detail29Sm90TmaWarpSpecializedAdapterINS1H_15DefaultEpilogueISK_SL_SL_NS1G_6thread17LinearCombinationISK_Li1EffLNS1L_9ScaleType4KindE0ELNS_15FloatRoundStyleE2ESK_EENS1_15EpilogueDefaultEEEEEvvEEEEvNT_6ParamsE)
        .other          _ZN7cutlass13device_kernelINS_4gemm6kernel13GemmUniversalIN4cute5tupleIJiiiiEEENS1_10collective13CollectiveMmaINS1_34MainloopSm90TmaGmmaWarpSpecializedILi23ENS5_IJNS4_1CILi2EEENSA_ILi1EEESC_EEENS1_35KernelTmaWarpSpecializedCooperativeEEENS5_IJNSA_ILi192EEENSA_ILi112EEENSA_ILi16EEEEEENS_10bfloat16_tENS5_IJlSC_lEEESK_SL_NS4_8TiledMMAINS4_8MMA_AtomIJNS4_4SM904GMMA27MMA_64x16x16_F32BF16BF16_SSILNSP_5MajorE0ELSR_0ELNSP_7ScaleInE1ELSS_1EEEEEENS4_6LayoutISD_NS5_IJSC_NSA_ILi0EEESW_EEEEENS5_IJNS4_10UnderscoreESZ_SZ_EEEEENS4_13SM90_TMA_LOADENS4_14ComposedLayoutINS4_7SwizzleILi1ELi4ELi3EEENS4_18smem_ptr_flag_bitsILi16EEENSV_INS5_IJNSA_ILi8EEESI_EEENS5_IJSI_SC_EEEEEEEvNS4_8identityENS4_23SM90_TMA_LOAD_MULTICASTES1C_vS1D_EENS_8epilogue10collective6detail29Sm90TmaWarpSpecializedAdapterINS1H_15DefaultEpilogueISK_SL_SL_NS1G_6thread17LinearCombinationISK_Li1EffLNS1L_9ScaleType4KindE0ELNS_15FloatRoundStyleE2ESK_EENS1_15EpilogueDefaultEEEEEvvEEEEvNT_6ParamsE,@"STO_CUDA_ENTRY STV_DEFAULT"
_ZN7cutlass13device_kernelINS_4gemm6kernel13GemmUniversalIN4cute5tupleIJiiiiEEENS1_10collective13CollectiveMmaINS1_34MainloopSm90TmaGmmaWarpSpecializedILi23ENS5_IJNS4_1CILi2EEENSA_ILi1EEESC_EEENS1_35KernelTmaWarpSpecializedCooperativeEEENS5_IJNSA_ILi192EEENSA_ILi112EEENSA_ILi16EEEEEENS_10bfloat16_tENS5_IJlSC_lEEESK_SL_NS4_8TiledMMAINS4_8MMA_AtomIJNS4_4SM904GMMA27MMA_64x16x16_F32BF16BF16_SSILNSP_5MajorE0ELSR_0ELNSP_7ScaleInE1ELSS_1EEEEEENS4_6LayoutISD_NS5_IJSC_NSA_ILi0EEESW_EEEEENS5_IJNS4_10UnderscoreESZ_SZ_EEEEENS4_13SM90_TMA_LOADENS4_14ComposedLayoutINS4_7SwizzleILi1ELi4ELi3EEENS4_18smem_ptr_flag_bitsILi16EEENSV_INS5_IJNSA_ILi8EEESI_EEENS5_IJSI_SC_EEEEEEEvNS4_8identityENS4_23SM90_TMA_LOAD_MULTICASTES1C_vS1D_EENS_8epilogue10collective6detail29Sm90TmaWarpSpecializedAdapterINS1H_15DefaultEpilogueISK_SL_SL_NS1G_6thread17LinearCombinationISK_Li1EffLNS1L_9ScaleType4KindE0ELNS_15FloatRoundStyleE2ESK_EENS1_15EpilogueDefaultEEEEEvvEEEEvNT_6ParamsE:
[----:B------:R-:W0:Y:S01]  /*0000*/  LDC R1, c[0x0][0x28] ;  /* 0x00000a00ff017b82 */ /* 0x000e220000000800 */
[----:B------:R-:W1:Y:S01]  /*0010*/  S2R R18, SR_TID.X ;  /* 0x0000000000127919 */ /* 0x000e620000002100 */
[----:B------:R-:W-:Y:S01]  /*0020*/  ELECT P0, URZ, PT ;  /* 0x00000000003f782f */ /* 0x000fe20003800000 */
[----:B------:R-:W-:Y:S01]  /*0030*/  BSSY B0, `(.L_x_0) ;  /* 0x000000f000007945 */ /* 0x000fe20003800000 */
[--C-:B-1----:R-:W-:Y:S02]  /*0040*/  SHF.R.U32.HI R0, RZ, 0x5, R18.reuse ;  /* 0x00000005ff007819 */ /* 0x102fe40000011612 */
[----:B------:R-:W-:-:S03]  /*0050*/  SHF.R.U32.HI R3, RZ, 0x7, R18 ;  /* 0x00000007ff037819 */ /* 0x000fc60000011612 */
[----:B------:R-:W1:Y:S04]  /*0060*/  SHFL.IDX PT, R2, R0, RZ, 0x1f ;  /* 0x00001fff00027589 */ /* 0x000e6800000e0000 */
[----:B------:R2:W3:Y:S01]  /*0070*/  SHFL.IDX PT, R5, R3, RZ, 0x1f ;  /* 0x00001fff03057589 */ /* 0x0004e200000e0000 */
[----:B-1----:R-:W-:-:S13]  /*0080*/  ISETP.NE.OR P0, PT, R2, RZ, !P0 ;  /* 0x000000ff0200720c */ /* 0x002fda0004705670 */
[----:B0-23--:R-:W-:Y:S05]  /*0090*/  @P0 BRA `(.L_x_1) ;  /* 0x0000000000200947 */ /* 0x00dfea0003800000 */
[----:B------:R-:W-:Y:S02]  /*00a0*/  ULDC.64 UR4, c[0x0][0x198] ;  /* 0x0000660000047ab9 */ /* 0x000fe40000000a00 */
[----:B------:R-:W-:Y:S02]  /*00b0*/  UIADD3 UR6, UP0, UR4, 0xf0, URZ ;  /* 0x000000f004067890 */ /* 0x000fe4000ff1e03f */
[----:B------:R-:W-:Y:S02]  /*00c0*/  UIADD3 UR4, UP1, UR4, 0x1f0, URZ ;  /* 0x000001f004047890 */ /* 0x000fe4000ff3e03f */
[----:B------:R-:W-:Y:S02]  /*00d0*/  UIADD3.X UR7, URZ, UR5, URZ, UP0, !UPT ;  /* 0x000000053f077290 */ /* 0x000fe400087fe43f */
[----:B------:R-:W-:-:S07]  /*00e0*/  UIADD3.X UR5, URZ, UR5, URZ, UP1, !UPT ;  /* 0x000000053f057290 */ /* 0x000fce0008ffe43f */
[----:B------:R0:W-:Y:S02]  /*00f0*/  UTMACCTL.PF [UR6] ;  /* 0x00000000060079b9 */ /* 0x0001e40008040000 */
[----:B------:R0:W-:Y:S02]  /*0100*/  UTMACCTL.PF [UR4] ;  /* 0x00000000040079b9 */ /* 0x0001e40008040000 */
[----:B0-----:R-:W-:Y:S01]  /*0110*/  NOP ;  /* 0x0000000000007918 */ /* 0x001fe20000000000 */
.L_x_1:
[----:B------:R-:W-:Y:S05]  /*0120*/  BSYNC B0 ;  /* 0x0000000000007941 */ /* 0x000fea0003800000 */
.L_x_0:
[----:B------:R-:W0:Y:S02]  /*0130*/  SHFL.IDX PT, R3, R0, RZ, 0x1f ;  /* 0x00001fff00037589 */ /* 0x000e2400000e0000 */
[----:B0-----:R-:W-:-:S13]  /*0140*/  ISETP.NE.AND P0, PT, R3, RZ, PT ;  /* 0x000000ff0300720c */ /* 0x001fda0003f05270 */
[----:B------:R-:W-:Y:S05]  /*0150*/  @P0 BRA `(.L_x_2) ;  /* 0x0000000000fc0947 */ /* 0x000fea0003800000 */
[----:B------:R-:W-:Y:S01]  /*0160*/  ELECT P0, URZ, PT ;  /* 0x00000000003f782f */ /* 0x000fe20003800000 */
[----:B------:R-:W-:-:S12]  /*0170*/  BSSY B0, `(.L_x_2) ;  /* 0x000003d000007945 */ /* 0x000fd80003800000 */
[----:B------:R-:W-:Y:S05]  /*0180*/  @!P0 BRA `(.L_x_3) ;  /* 0x0000000000ec8947 */ /* 0x000fea0003800000 */
[----:B------:R-:W0:Y:S01]  /*0190*/  S2UR UR8, SR_CgaCtaId ;  /* 0x00000000000879c3 */ /* 0x000e220000008800 */
[----:B------:R-:W-:Y:S01]  /*01a0*/  UMOV UR4, 0x400 ;  /* 0x0000040000047882 */ /* 0x000fe20000000000 */
[----:B------:R-:W-:Y:S01]  /*01b0*/  UMOV UR5, 0x1 ;  /* 0x0000000100057882 */ /* 0x000fe20000000000 */
[----:B------:R-:W-:Y:S02]  /*01c0*/  UMOV UR6, 0x4 ;  /* 0x0000000400067882 */ /* 0x000fe40000000000 */
[----:B------:R-:W-:-:S04]  /*01d0*/  UIADD3 UR6, -UR6, 0x100000, URZ ;  /* 0x0010000006067890 */ /* 0x000fc8000fffe13f */
[----:B------:R-:W-:Y:S02]  /*01e0*/  USHF.L.U32 UR7, UR6, 0xb, URZ ;  /* 0x0000000b06077899 */ /* 0x000fe4000800063f */
[----:B------:R-:W-:Y:S02]  /*01f0*/  USHF.L.U32 UR6, UR6, 0x1, URZ ;  /* 0x0000000106067899 */ /* 0x000fe4000800063f */
[----:B0-----:R-:W-:Y:S02]  /*0200*/  ULEA UR8, UR8, UR4, 0x18 ;  /* 0x0000000408087291 */ /* 0x001fe4000f8ec03f */
[----:B------:R-:W-:-:S04]  /*0210*/  UIADD3 UR4, -UR5, 0x100000, URZ ;  /* 0x0010000005047890 */ /* 0x000fc8000fffe13f */
[----:B------:R-:W-:Y:S02]  /*0220*/  USHF.L.U32 UR5, UR4, 0xb, URZ ;  /* 0x0000000b04057899 */ /* 0x000fe4000800063f */
[----:B------:R-:W-:Y:S01]  /*0230*/  USHF.L.U32 UR4, UR4, 0x1, URZ ;  /* 0x0000000104047899 */ /* 0x000fe2000800063f */
[----:B------:R-:W0:Y:S11]  /*0240*/  FENCE.VIEW.ASYNC.S ;  /* 0x00000000000073c6 */ /* 0x000e360000000000 */
[----:B0-----:R0:W1:Y:S01]  /*0250*/  SYNCS.EXCH.64 URZ, [UR8], UR4 ;  /* 0x00000004083f75b2 */ /* 0x0010620008000100 */
[----:B------:R0:W2:Y:S01]  /*0260*/  SYNCS.EXCH.64 URZ, [UR8+0xb8], UR6 ;  /* 0x0000b806083f75b2 */ /* 0x0000a20008000100 */
[----:B------:R0:W3:Y:S01]  /*0270*/  SYNCS.EXCH.64 URZ, [UR8+0x8], UR4 ;  /* 0x00000804083f75b2 */ /* 0x0000e20008000100 */
[----:B------:R0:W4:Y:S01]  /*0280*/  SYNCS.EXCH.64 URZ, [UR8+0xc0], UR6 ;  /* 0x0000c006083f75b2 */ /* 0x0001220008000100 */
[----:B------:R0:W0:Y:S01]  /*0290*/  SYNCS.EXCH.64 URZ, [UR8+0x10], UR4 ;  /* 0x00001004083f75b2 */ /* 0x0000220008000100 */
        /* <DEDUP_REMOVED lines=41> */
[----:B-1234-:R-:W-:Y:S01]  /*0530*/  NOP ;  /* 0x0000000000007918 */ /* 0x01efe20000000000 */
.L_x_3:
[----:B0-----:R-:W-:Y:S05]  /*0540*/  BSYNC B0 ;  /* 0x0000000000007941 */ /* 0x001fea0003800000 */
.L_x_2:
[----:B------:R-:W-:Y:S01]  /*0550*/  SHF.R.S32.HI R7, RZ, 0x1f, R18 ;  /* 0x0000001fff077819 */ /* 0x000fe20000011412 */
[----:B------:R-:W0:Y:S01]  /*0560*/  SHFL.IDX PT, R0, R0, RZ, 0x1f ;  /* 0x00001fff00007589 */ /* 0x000e2200000e0000 */
[----:B------:R-:W1:Y:S01]  /*0570*/  S2UR UR8, SR_CTAID.X ;  /* 0x00000000000879c3 */ /* 0x000e620000002500 */
[----:B------:R-:W-:Y:S02]  /*0580*/  ELECT P0, URZ, PT ;  /* 0x00000000003f782f */ /* 0x000fe40003800000 */
[----:B------:R-:W-:Y:S01]  /*0590*/  LEA.HI R7, R7, R18, RZ, 0x7 ;  /* 0x0000001207077211 */ /* 0x000fe200078f38ff */
[----:B------:R-:W2:Y:S01]  /*05a0*/  S2R R4, SR_CTAID.Y ;  /* 0x0000000000047919 */ /* 0x000ea20000002600 */
[----:B------:R-:W-:Y:S01]  /*05b0*/  SHF.R.S32.HI R8, RZ, 0x1f, R3 ;  /* 0x0000001fff087819 */ /* 0x000fe20000011403 */
[----:B------:R-:W-:Y:S01]  /*05c0*/  ULDC UR4, c[0x0][0x150] ;  /* 0x0000540000047ab9 */ /* 0x000fe20000000800 */
[----:B------:R-:W-:Y:S01]  /*05d0*/  LOP3.LUT R7, R7, 0xffffff80, RZ, 0xc0, !PT ;  /* 0xffffff8007077812 */ /* 0x000fe200078ec0ff */
[----:B------:R-:W-:Y:S01]  /*05e0*/  NOP ;  /* 0x0000000000007918 */ /* 0x000fe20000000000 */
[----:B------:R-:W-:Y:S01]  /*05f0*/  LEA.HI R8, R8, R3, RZ, 0x2 ;  /* 0x0000000308087211 */ /* 0x000fe200078f10ff */
[----:B------:R-:W3:Y:S01]  /*0600*/  LDC R10, c[0x0][0x144] ;  /* 0x00005100ff0a7b82 */ /* 0x000ee20000000800 */
[----:B------:R-:W-:Y:S01]  /*0610*/  NOP ;  /* 0x0000000000007918 */ /* 0x000fe20000000000 */
[----:B------:R-:W-:Y:S01]  /*0620*/  IMAD.IADD R6, R18, 0x1, -R7 ;  /* 0x0000000112067824 */ /* 0x000fe200078e0a07 */
[----:B------:R-:W-:Y:S01]  /*0630*/  LOP3.LUT R8, R8, 0x3ffffffc, RZ, 0xc0, !PT ;  /* 0x3ffffffc08087812 */ /* 0x000fe200078ec0ff */
[----:B------:R-:W-:Y:S01]  /*0640*/  IMAD.MOV.U32 R23, RZ, RZ, 0x1 ;  /* 0x00000001ff177424 */ /* 0x000fe200078e00ff */
[----:B------:R-:W-:-:S02]  /*0650*/  ISETP.NE.AND P3, PT, R5, RZ, PT ;  /* 0x000000ff0500720c */ /* 0x000fc40003f65270 */
[----:B------:R-:W-:Y:S01]  /*0660*/  SHF.R.S32.HI R7, RZ, 0x1f, R6 ;  /* 0x0000001fff077819 */ /* 0x000fe20000011406 */
[----:B------:R-:W-:Y:S01]  /*0670*/  IMAD.IADD R8, R3, 0x1, -R8 ;  /* 0x0000000103087824 */ /* 0x000fe200078e0a08 */
[----:B------:R-:W4:Y:S02]  /*0680*/  LDC R13, c[0x0][0x140] ;  /* 0x00005000ff0d7b82 */ /* 0x000f240000000800 */
[----:B------:R-:W-:Y:S02]  /*0690*/  LEA.HI R7, R7, R6, RZ, 0x3 ;  /* 0x0000000607077211 */ /* 0x000fe400078f18ff */
[----:B0-----:R-:W-:Y:S02]  /*06a0*/  ISETP.NE.OR P0, PT, R0, RZ, !P0 ;  /* 0x000000ff0000720c */ /* 0x001fe40004705670 */
[--C-:B------:R-:W-:Y:S02]  /*06b0*/  SHF.R.S32.HI R0, RZ, 0x3, R7.reuse ;  /* 0x00000003ff007819 */ /* 0x100fe40000011407 */
[----:B------:R-:W-:-:S02]  /*06c0*/  SHF.R.S32.HI R7, RZ, 0x1f, R7 ;  /* 0x0000001fff077819 */ /* 0x000fc40000011407 */
[----:B-1----:R-:W-:Y:S02]  /*06d0*/  I2FP.F32.U32 R9, UR8 ;  /* 0x0000000800097c45 */ /* 0x002fe40008201000 */
[----:B------:R-:W-:-:S03]  /*06e0*/  LEA.HI R7, R7, R0, RZ, 0x2 ;  /* 0x0000000007077211 */ /* 0x000fc600078f10ff */
[----:B------:R-:W-:Y:S01]  /*06f0*/  FMUL R9, R9, UR4 ;  /* 0x0000000409097c20 */ /* 0x000fe20008400000 */
[----:B------:R-:W-:Y:S01]  /*0700*/  LOP3.LUT R7, R7, 0xfffffffc, RZ, 0xc0, !PT ;  /* 0xfffffffc07077812 */ /* 0x000fe200078ec0ff */
[----:B------:R-:W-:Y:S01]  /*0710*/  VOTEU.ALL UP0, P0 ;  /* 0x00000000003f7886 */ /* 0x000fe20000000000 */
[----:B--2---:R-:W-:Y:S01]  /*0720*/  I2FP.F32.U32 R3, R4 ;  /* 0x0000000400037245 */ /* 0x004fe20000201000 */
[----:B------:R-:W-:Y:S01]  /*0730*/  ULDC UR4, c[0x0][0x154] ;  /* 0x0000550000047ab9 */ /* 0x000fe20000000800 */
[----:B------:R-:W-:Y:S01]  /*0740*/  VOTEU.ALL UP1, P0 ;  /* 0x00000000003f7886 */ /* 0x000fe20000020000 */
[----:B------:R-:W0:Y:S01]  /*0750*/  F2I.U32.TRUNC.NTZ R9, R9 ;  /* 0x0000000900097305 */ /* 0x000e22000020f000 */
[----:B------:R-:W-:Y:S01]  /*0760*/  IMAD.IADD R7, R0, 0x1, -R7 ;  /* 0x0000000100077824 */ /* 0x000fe200078e0a07 */
[----:B------:R-:W1:Y:S01]  /*0770*/  @!UP0 S2UR UR7, SR_CgaCtaId ;  /* 0x00000000000789c3 */ /* 0x000e620000008800 */
[----:B------:R-:W-:Y:S01]  /*0780*/  FMUL R12, R3, UR4 ;  /* 0x00000004030c7c20 */ /* 0x000fe20008400000 */
[----:B------:R-:W-:Y:S01]  /*0790*/  UMOV UR4, 0x20 ;  /* 0x0000002000047882 */ /* 0x000fe20000000000 */
[----:B------:R-:W-:Y:S01]  /*07a0*/  IMAD R8, R8, 0x4, R7 ;  /* 0x0000000408087824 */ /* 0x000fe200078e0207 */
[----:B------:R-:W-:Y:S01]  /*07b0*/  @!UP0 UMOV UR6, 0x400 ;  /* 0x0000040000068882 */ /* 0x000fe20000000000 */
[----:B------:R-:W-:-:S04]  /*07c0*/  @!UP0 UIADD3 UR4, -UR4, 0x100000, URZ ;  /* 0x0010000004048890 */ /* 0x000fc8000fffe13f */
[----:B------:R-:W-:Y:S02]  /*07d0*/  @!UP0 USHF.L.U32 UR5, UR4, 0xb, URZ ;  /* 0x0000000b04058899 */ /* 0x000fe4000800063f */
[----:B------:R-:W-:Y:S01]  /*07e0*/  @!UP0 USHF.L.U32 UR4, UR4, 0x1, URZ ;  /* 0x0000000104048899 */ /* 0x000fe2000800063f */
[----:B----4-:R-:W-:Y:S01]  /*07f0*/  ISETP.EQ.U32.AND P2, PT, R13, 0x1, PT ;  /* 0x000000010d00780c */ /* 0x010fe20003f42070 */
[----:B------:R-:W2:Y:S01]  /*0800*/  F2I.U32.TRUNC.NTZ R12, R12 ;  /* 0x0000000c000c7305 */ /* 0x000ea2000020f000 */
[----:B------:R-:W-:Y:S01]  /*0810*/  LEA.HI R0, R8, R8, RZ, 0x1 ;  /* 0x0000000808007211 */ /* 0x000fe200078f08ff */
[----:B------:R-:W4:Y:S03]  /*0820*/  LDC R7, c[0x0][0x148] ;  /* 0x00005200ff077b82 */ /* 0x000f260000000800 */
[----:B------:R-:W-:Y:S01]  /*0830*/  LOP3.LUT R11, R0, 0xfffffffe, RZ, 0xc0, !PT ;  /* 0xfffffffe000b7812 */ /* 0x000fe200078ec0ff */
[----:B0-----:R-:W-:Y:S01]  /*0840*/  IMAD.MOV R15, RZ, RZ, -R9 ;  /* 0x000000ffff0f7224 */ /* 0x001fe200078e0a09 */
[----:B------:R-:W-:-:S03]  /*0850*/  SHF.R.S32.HI R9, RZ, 0x1f, R2 ;  /* 0x0000001fff097819 */ /* 0x000fc60000011402 */
[----:B---3--:R-:W-:Y:S01]  /*0860*/  IMAD R3, R10, R15, UR8 ;  /* 0x000000080a037e24 */ /* 0x008fe2000f8e020f */
[----:B------:R-:W-:Y:S01]  /*0870*/  LEA.HI R9, R9, R2, RZ, 0x2 ;  /* 0x0000000209097211 */ /* 0x000fe200078f10ff */
[C---:B------:R-:W-:Y:S02]  /*0880*/  IMAD.IADD R0, R8.reuse, 0x1, -R11 ;  /* 0x0000000108007824 */ /* 0x040fe400078e0a0b */
[----:B------:R-:W-:Y:S01]  /*0890*/  IMAD.SHL.U32 R11, R8, 0x4, RZ ;  /* 0x00000004080b7824 */ /* 0x000fe200078e00ff */
[----:B------:R-:W-:Y:S01]  /*08a0*/  LOP3.LUT R9, R9, 0xfffffffc, RZ, 0xc0, !PT ;  /* 0xfffffffc09097812 */ /* 0x000fe200078ec0ff */
[----:B--2---:R-:W-:Y:S01]  /*08b0*/  IMAD.MOV R21, RZ, RZ, -R12 ;  /* 0x000000ffff157224 */ /* 0x004fe200078e0a0c */
[----:B------:R-:W-:Y:S01]  /*08c0*/  ISETP.NE.AND P4, PT, R0, R3, PT ;  /* 0x000000030000720c */ /* 0x000fe20003f85270 */
[----:B-1----:R-:W-:Y:S01]  /*08d0*/  @!UP0 ULEA UR6, UR7, UR6, 0x18 ;  /* 0x0000000607068291 */ /* 0x002fe2000f8ec03f */
[----:B------:R-:W-:Y:S01]  /*08e0*/  LOP3.LUT R22, R8, 0xc, R11, 0x78, !PT ;  /* 0x0000000c08167812 */ /* 0x000fe200078e780b */
[----:B------:R-:W-:Y:S01]  /*08f0*/  IMAD.IADD R0, R2, 0x1, -R9 ;  /* 0x0000000102007824 */ /* 0x000fe200078e0a09 */
[----:B------:R-:W-:Y:S01]  /*0900*/  VOTEU.ALL UP0, P0 ;  /* 0x00000000003f7886 */ /* 0x000fe20000000000 */
[----:B------:R-:W-:Y:S01]  /*0910*/  LOP3.LUT P0, RZ, R6, 0x7, RZ, 0xc0, !PT ;  /* 0x0000000706ff7812 */ /* 0x000fe2000780c0ff */
[----:B------:R-:W-:-:S02]  /*0920*/  VIADD R6, R5, 0xffffffff ;  /* 0xffffffff05067836 */ /* 0x000fc40000000000 */
[----:B------:R-:W-:Y:S01]  /*0930*/  ISETP.NE.AND P1, PT, R0, 0x3, PT ;  /* 0x000000030000780c */ /* 0x000fe20003f25270 */
[----:B----4-:R-:W-:Y:S01]  /*0940*/  IMAD R9, R7, R21, R4 ;  /* 0x0000001507097224 */ /* 0x010fe200078e0204 */
[----:B------:R-:W-:Y:S02]  /*0950*/  ISETP.LT.U32.AND P0, PT, R22, 0x2, !P0 ;  /* 0x000000021600780c */ /* 0x000fe40004701070 */
[----:B------:R-:W-:Y:S01]  /*0960*/  ISETP.EQ.OR P1, PT, R0, RZ, !P1 ;  /* 0x000000ff0000720c */ /* 0x000fe20004f22670 */
[----:B------:R-:W0:Y:S02]  /*0970*/  FENCE.VIEW.ASYNC.S ;  /* 0x00000000000073c6 */ /* 0x000e240000000000 */
[----:B0-----:R0:W1:Y:S01]  /*0980*/  @!UP0 SYNCS.EXCH.64 URZ, [UR6+0x180], UR4 ;  /* 0x00018004063f85b2 */ /* 0x0010620008000100 */
[----:B------:R-:W-:Y:S02]  /*0990*/  @P4 LEA.HI R2, R22, R22, RZ, 0x1 ;  /* 0x0000001616024211 */ /* 0x000fe400078f08ff */
[----:B------:R-:W-:-:S02]  /*09a0*/  ISETP.EQ.AND P1, PT, R5, RZ, P1 ;  /* 0x000000ff0500720c */ /* 0x000fc40000f22270 */
[----:B------:R-:W-:Y:S02]  /*09b0*/  @P4 SHF.R.S32.HI R2, RZ, 0x1, R2 ;  /* 0x00000001ff024819 */ /* 0x000fe40000011402 */
[----:B------:R-:W-:Y:S02]  /*09c0*/  ISETP.GE.U32.AND P6, PT, R6, 0x2, PT ;  /* 0x000000020600780c */ /* 0x000fe40003fc6070 */
[----:B------:R-:W-:Y:S02]  /*09d0*/  @P4 ISETP.NE.AND P5, PT, R2, R9, PT ;  /* 0x000000090200420c */ /* 0x000fe40003fa5270 */
[----:B------:R-:W-:Y:S02]  /*09e0*/  SEL R2, RZ, 0x1, !P0 ;  /* 0x00000001ff027807 */ /* 0x000fe40004000000 */
[----:B------:R-:W-:Y:S02]  /*09f0*/  @P4 SEL R23, RZ, 0x1, P5 ;  /* 0x00000001ff174807 */ /* 0x000fe40002800000 */
[----:B------:R-:W-:Y:S01]  /*0a00*/  SEL R19, RZ, 0x1, !P1 ;  /* 0x00000001ff137807 */ /* 0x000fe20004800000 */
[----:B------:R0:W2:Y:S01]  /*0a10*/  @!UP1 SYNCS.EXCH.64 URZ, [UR6+0x188], UR4 ;  /* 0x00018804063f95b2 */ /* 0x0000a20008000100 */
[----:B------:R-:W-:Y:S01]  /*0a20*/  LOP3.LUT R23, R23, R2, RZ, 0xc0, !PT ;  /* 0x0000000217177212 */ /* 0x000fe200078ec0ff */
[----:B------:R-:W-:Y:S01]  /*0a30*/  NOP ;  /* 0x0000000000007918 */ /* 0x000fe20000000000 */
[----:B------:R-:W-:Y:S01]  /*0a40*/  SEL R19, R19, 0x2, P6 ;  /* 0x0000000213137807 */ /* 0x000fe20003000000 */
[----:B------:R-:W-:Y:S06]  /*0a50*/  @!P2 BRA `(.L_x_4) ;  /* 0x000000000008a947 */ /* 0x000fec0003800000 */
[----:B-12---:R-:W-:Y:S01]  /*0a60*/  UCGABAR_ARV ;  /* 0x00000000000079c7 */ /* 0x006fe20008000000 */
[----:B------:R-:W-:Y:S05]  /*0a70*/  BRA `(.L_x_5) ;  /* 0x0000000000047947 */ /* 0x000fea0003800000 */
.L_x_4:
[----:B-12---:R-:W-:Y:S01]  /*0a80*/  NOP ;  /* 0x0000000000007918 */ /* 0x006fe20000000000 */
.L_x_5:
[----:B------:R-:W1:Y:S01]  /*0a90*/  LDC R2, c[0x0][0x65c] ;  /* 0x00019700ff027b82 */ /* 0x000e620000000800 */
[----:B------:R-:W-:Y:S02]  /*0aa0*/  IMAD.U32 R8, RZ, RZ, UR8 ;  /* 0x00000008ff087e24 */ /* 0x000fe4000f8e00ff */
[----:B------:R-:W-:Y:S01]  /*0ab0*/  IMAD.MOV.U32 R9, RZ, RZ, RZ ;  /* 0x000000ffff097224 */ /* 0x000fe200078e00ff */
[----:B-1----:R-:W-:-:S04]  /*0ac0*/  ISETP.NE.AND P1, PT, R2, 0x1, PT ;  /* 0x000000010200780c */ /* 0x002fc80003f25270 */
[----:B------:R-:W-:-:S09]  /*0ad0*/  P2R R5, PR, RZ, 0x2 ;  /* 0x00000002ff057803 */ /* 0x000fd20000000000 */
[----:B------:R-:W1:Y:S01]  /*0ae0*/  @P1 LDC R17, c[0x0][0x10] ;  /* 0x00000400ff111b82 */ /* 0x000e620000000800 */
[----:B------:R-:W-:Y:S02]  /*0af0*/  @P1 IMAD.MOV.U32 R5, RZ, RZ, RZ ;  /* 0x000000ffff051224 */ /* 0x000fe400078e00ff */
[----:B------:R-:W-:-:S05]  /*0b00*/  @P1 IMAD.MOV.U32 R13, RZ, RZ, RZ ;  /* 0x000000ffff0d1224 */ /* 0x000fca00078e00ff */
[----:B------:R-:W2:Y:S01]  /*0b10*/  @!P1 LDC R11, c[0x0][0xc] ;  /* 0x00000300ff0b9b82 */ /* 0x000ea20000000800 */
[----:B-1----:R-:W-:-:S04]  /*0b20*/  @P1 IMAD.WIDE.U32 R16, R17, UR8, R4 ;  /* 0x0000000811101c25 */ /* 0x002fc8000f8e0004 */
[----:B------:R-:W-:Y:S02]  /*0b30*/  @P1 IMAD.IADD R17, R17, 0x1, R13 ;  /* 0x0000000111111824 */ /* 0x000fe400078e020d */
[----:B--2---:R-:W-:-:S04]  /*0b40*/  @!P1 IMAD.WIDE.U32 R8, R4, R11, R8 ;  /* 0x0000000b04089225 */ /* 0x004fc800078e0008 */
[----:B------:R-:W-:Y:S02]  /*0b50*/  @!P1 IMAD.MOV.U32 R16, RZ, RZ, R8 ;  /* 0x000000ffff109224 */ /* 0x000fe400078e0008 */
[----:B------:R-:W-:Y:S01]  /*0b60*/  @!P1 IMAD.MOV.U32 R17, RZ, RZ, R9 ;  /* 0x000000ffff119224 */ /* 0x000fe200078e0009 */
[----:B------:R-:W-:Y:S06]  /*0b70*/  @!P2 BRA `(.L_x_6) ;  /* 0x00000000000ca947 */ /* 0x000fec0003800000 */
[----:B------:R-:W-:Y:S01]  /*0b80*/  UCGABAR_WAIT ;  /* 0x0000000000007dc7 */ /* 0x000fe20008000000 */
[----:B------:R-:W-:Y:S01]  /*0b90*/  CCTL.IVALL ;  /* 0x00000000ff00798f */ /* 0x000fe20002000000 */
[----:B------:R-:W-:Y:S05]  /*0ba0*/  BRA `(.L_x_7) ;  /* 0x0000000000047947 */ /* 0x000fea0003800000 */
.L_x_6:
[----:B------:R-:W-:Y:S06]  /*0bb0*/  BAR.SYNC.DEFER_BLOCKING 0x0 ;  /* 0x0000000000007b1d */ /* 0x000fec0000010000 */
.L_x_7:
[----:B------:R-:W-:Y:S05]  /*0bc0*/  @!P3 BRA `(.L_x_8) ;  /* 0x000000900034b947 */ /* 0x000fea0003800000 */
[----:B------:R-:W-:-:S13]  /*0bd0*/  ISETP.GT.U32.AND P0, PT, R6, 0x1, PT ;  /* 0x000000010600780c */ /* 0x000fda0003f04070 */
[----:B0-----:R-:W-:Y:S05]  /*0be0*/  @P0 EXIT ;  /* 0x000000000000094d */ /* 0x001fea0003800000 */
[----:B------:R-:W-:Y:S01]  /*0bf0*/  ULDC.64 UR4, c[0x0][0x650] ;  /* 0x0001940000047ab9 */ /* 0x000fe20000000a00 */
[----:B------:R-:W-:Y:S01]  /*0c00*/  PRMT R0, RZ, 0x7610, R0 ;  /* 0x00007610ff007816 */ /* 0x000fe20000000000 */
[----:B------:R-:W-:Y:S01]  /*0c10*/  IMAD.MOV.U32 R136, RZ, RZ, -0x1 ;  /* 0xffffffffff887424 */ /* 0x000fe200078e00ff */
[----:B------:R-:W-:Y:S01]  /*0c20*/  ISETP.GE.U32.AND P0, PT, R16, UR4, PT ;  /* 0x0000000410007c0c */ /* 0x000fe2000bf06070 */
[----:B------:R-:W-:Y:S02]  /*0c30*/  IMAD.MOV.U32 R138, RZ, RZ, -0x1 ;  /* 0xffffffffff8a7424 */ /* 0x000fe400078e00ff */
[----:B------:R-:W-:Y:S01]  /*0c40*/  IMAD.MOV.U32 R137, RZ, RZ, -0x1 ;  /* 0xffffffffff897424 */ /* 0x000fe200078e00ff */
[----:B------:R-:W-:-:S13]  /*0c50*/  ISETP.GE.U32.AND.EX P0, PT, R17, UR5, PT, P0 ;  /* 0x0000000511007c0c */ /* 0x000fda000bf06100 */
[----:B------:R-:W-:Y:S05]  /*0c60*/  @P0 BRA `(.L_x_9) ;  /* 0x0000000400280947 */ /* 0x000fea0003800000 */
[----:B------:R-:W0:Y:S01]  /*0c70*/  LDC.64 R24, c[0x0][0x628] ;  /* 0x00018a00ff187b82 */ /* 0x000e220000000a00 */
[----:B------:R-:W-:Y:S02]  /*0c80*/  IMAD.MOV.U32 R8, RZ, RZ, R16 ;  /* 0x000000ffff087224 */ /* 0x000fe400078e0010 */
[----:B------:R-:W-:-:S05]  /*0c90*/  IMAD.MOV.U32 R9, RZ, RZ, R17 ;  /* 0x000000ffff097224 */ /* 0x000fca00078e0011 */
[----:B------:R-:W1:Y:S08]  /*0ca0*/  LDC R0, c[0x0][0x630] ;  /* 0x00018c00ff007b82 */ /* 0x000e700000000800 */
[----:B------:R-:W2:Y:S01]  /*0cb0*/  LDC.64 R26, c[0x0][0x620] ;  /* 0x00018800ff1a7b82 */ /* 0x000ea20000000a00 */
[----:B0-----:R-:W-:-:S04]  /*0cc0*/  ISETP.NE.U32.AND P0, PT, R24, RZ, PT ;  /* 0x000000ff1800720c */ /* 0x001fc80003f05070 */
[----:B------:R-:W-:-:S13]  /*0cd0*/  ISETP.NE.AND.EX P0, PT, R25, RZ, PT, P0 ;  /* 0x000000ff1900720c */ /* 0x000fda0003f05300 */
[----:B-12---:R-:W-:Y:S05]  /*0ce0*/  @!P0 BRA `(.L_x_10) ;  /* 0x0000000000288947 */ /* 0x006fea0003800000 */
[----:B------:R-:W0:Y:S02]  /*0cf0*/  LDC R13, c[0x0][0x634] ;  /* 0x00018d00ff0d7b82 */ /* 0x000e240000000800 */
[----:B0-----:R-:W-:-:S05]  /*0d00*/  IADD3 R13, P0, R16, R13, RZ ;  /* 0x0000000d100d7210 */ /* 0x001fca0007f1e0ff */
[----:B------:R-:W-:-:S04]  /*0d10*/  IMAD.X R15, RZ, RZ, R17, P0 ;  /* 0x000000ffff0f7224 */ /* 0x000fc800000e0611 */
[----:B------:R-:W-:-:S04]  /*0d20*/  IMAD.WIDE.U32 R8, R15, R24, RZ ;  /* 0x000000180f087225 */ /* 0x000fc800078e00ff */
[----:B------:R-:W-:-:S04]  /*0d30*/  IMAD.WIDE.U32 R10, P0, R13, R25, R8 ;  /* 0x000000190d0a7225 */ /* 0x000fc80007800008 */
[----:B------:R-:W-:-:S04]  /*0d40*/  IMAD.WIDE.U32 R8, R13, R24, RZ ;  /* 0x000000180d087225 */ /* 0x000fc800078e00ff */
[----:B------:R-:W-:Y:S01]  /*0d50*/  IMAD.X R13, RZ, RZ, RZ, P0 ;  /* 0x000000ffff0d7224 */ /* 0x000fe200000e06ff */
[----:B------:R-:W-:Y:S01]  /*0d60*/  IADD3 RZ, P0, R9, R10, RZ ;  /* 0x0000000a09ff7210 */ /* 0x000fe20007f1e0ff */
[----:B------:R-:W-:-:S04]  /*0d70*/  IMAD.MOV.U32 R12, RZ, RZ, R11 ;  /* 0x000000ffff0c7224 */ /* 0x000fc800078e000b */
[----:B------:R-:W-:-:S08]  /*0d80*/  IMAD.WIDE.U32.X R8, R15, R25, R12, P0 ;  /* 0x000000190f087225 */ /* 0x000fd000000e040c */
.L_x_10:
[----:B------:R-:W0:Y:S01]  /*0d90*/  LDC.64 R24, c[0x0][0x640] ;  /* 0x00019000ff187b82 */ /* 0x000e220000000a00 */
[-CC-:B------:R-:W-:Y:S01]  /*0da0*/  SHF.R.U64 R137, R8, R0.reuse, R9.reuse ;  /* 0x0000000008897219 */ /* 0x180fe20000001209 */
[----:B------:R-:W-:Y:S01]  /*0db0*/  IMAD R30, R7, R21, R4 ;  /* 0x00000015071e7224 */ /* 0x000fe200078e0204 */
[----:B------:R-:W-:Y:S01]  /*0dc0*/  SHF.R.U32.HI R0, RZ, R0, R9 ;  /* 0x00000000ff007219 */ /* 0x000fe20000011609 */
[----:B------:R-:W-:Y:S01]  /*0dd0*/  IMAD.MOV.U32 R21, RZ, RZ, 0x1 ;  /* 0x00000001ff157424 */ /* 0x000fe200078e00ff */
[----:B------:R-:W-:-:S03]  /*0de0*/  IADD3 R5, P0, RZ, -R137, RZ ;  /* 0x80000089ff057210 */ /* 0x000fc60007f1e0ff */
[----:B------:R-:W1:Y:S02]  /*0df0*/  LDC R6, c[0x0][0x618] ;  /* 0x00018600ff067b82 */ /* 0x000e640000000800 */
[----:B------:R-:W-:-:S04]  /*0e00*/  IMAD.X R9, RZ, RZ, ~R0, P0 ;  /* 0x000000ffff097224 */ /* 0x000fc800000e0e00 */
[-C--:B------:R-:W-:Y:S02]  /*0e10*/  IMAD R0, R9, R26.reuse, RZ ;  /* 0x0000001a09007224 */ /* 0x080fe400078e02ff */
[----:B------:R-:W2:Y:S01]  /*0e20*/  LDC R11, c[0x0][0x608] ;  /* 0x00018200ff0b7b82 */ /* 0x000ea20000000800 */
[----:B------:R-:W-:-:S04]  /*0e30*/  IMAD.WIDE.U32 R8, R5, R26, R16 ;  /* 0x0000001a05087225 */ /* 0x000fc800078e0010 */
[----:B------:R-:W-:-:S03]  /*0e40*/  IMAD R5, R5, R27, R0 ;  /* 0x0000001b05057224 */ /* 0x000fc600078e0200 */
[----:B------:R-:W3:Y:S01]  /*0e50*/  LDC R12, c[0x0][0x658] ;  /* 0x00019600ff0c7b82 */ /* 0x000ee20000000800 */
[----:B0-----:R-:W-:Y:S01]  /*0e60*/  ISETP.NE.U32.AND P0, PT, R24, RZ, PT ;  /* 0x000000ff1800720c */ /* 0x001fe20003f05070 */
[----:B------:R-:W-:Y:S02]  /*0e70*/  IMAD.IADD R5, R9, 0x1, R5 ;  /* 0x0000000109057824 */ /* 0x000fe400078e0205 */
[----:B------:R-:W-:Y:S01]  /*0e80*/  IMAD.MOV.U32 R9, RZ, RZ, -0x1 ;  /* 0xffffffffff097424 */ /* 0x000fe200078e00ff */
[----:B------:R-:W-:-:S03]  /*0e90*/  ISETP.NE.AND.EX P0, PT, R25, RZ, PT, P0 ;  /* 0x000000ff1900720c */ /* 0x000fc60003f05300 */
[----:B------:R-:W0:Y:S01]  /*0ea0*/  LDC R15, c[0x0][0x600] ;  /* 0x00018000ff0f7b82 */ /* 0x000e220000000800 */
[-CC-:B-1----:R-:W-:Y:S02]  /*0eb0*/  SHF.R.U64 R13, R8, R6.reuse, R5.reuse ;  /* 0x00000006080d7219 */ /* 0x182fe40000001205 */
[----:B------:R-:W-:-:S05]  /*0ec0*/  SHF.R.U32.HI R0, RZ, R6, R5 ;  /* 0x00000006ff007219 */ /* 0x000fca0000011605 */
[----:B------:R-:W1:Y:S01]  /*0ed0*/  LDC R14, c[0x0][0x648] ;  /* 0x00019200ff0e7b82 */ /* 0x000e620000000800 */
[-CC-:B--2---:R-:W-:Y:S02]  /*0ee0*/  SHF.R.U64 R27, R13, R11.reuse, R0.reuse ;  /* 0x0000000b0d1b7219 */ /* 0x184fe40000001200 */
[----:B------:R-:W-:-:S05]  /*0ef0*/  SHF.R.U32.HI R5, RZ, R11, R0 ;  /* 0x0000000bff057219 */ /* 0x000fca0000011600 */
[----:B------:R-:W2:Y:S01]  /*0f00*/  LDC R20, c[0x0][0x638] ;  /* 0x00018e00ff147b82 */ /* 0x000ea20000000800 */
[-CC-:B---3--:R-:W-:Y:S02]  /*0f10*/  SHF.R.U64 R28, R27, R12.reuse, R5.reuse ;  /* 0x0000000c1b1c7219 */ /* 0x188fe40000001205 */
[-C--:B------:R-:W-:Y:S02]  /*0f20*/  SHF.L.U32 R0, R9, R12.reuse, RZ ;  /* 0x0000000c09007219 */ /* 0x080fe400000006ff */
[----:B------:R-:W-:Y:S01]  /*0f30*/  SHF.R.U32.HI R5, RZ, R12, R5 ;  /* 0x0000000cff057219 */ /* 0x000fe20000011605 */
[----:B------:R-:W-:Y:S01]  /*0f40*/  IMAD.MOV.U32 R4, RZ, RZ, R28 ;  /* 0x000000ffff047224 */ /* 0x000fe200078e001c */
[----:B------:R-:W-:Y:S01]  /*0f50*/  LOP3.LUT R10, RZ, R0, RZ, 0x33, !PT ;  /* 0x00000000ff0a7212 */ /* 0x000fe200078e33ff */
[----:B------:R-:W3:Y:S01]  /*0f60*/  LDC R26, c[0x0][0x610] ;  /* 0x00018400ff1a7b82 */ /* 0x000ee20000000800 */
[----:B------:R-:W-:Y:S05]  /*0f70*/  @!P0 BRA `(.L_x_11) ;  /* 0x0000000000288947 */ /* 0x000fea0003800000 */
[----:B------:R-:W4:Y:S02]  /*0f80*/  LDC R9, c[0x0][0x64c] ;  /* 0x00019300ff097b82 */ /* 0x000f240000000800 */
[----:B----4-:R-:W-:-:S05]  /*0f90*/  IADD3 R9, P0, R28, R9, RZ ;  /* 0x000000091c097210 */ /* 0x010fca0007f1e0ff */
        /* <DEDUP_REMOVED lines=8> */
.L_x_11:
[----:B-1----:R-:W-:Y:S01]  /*1020*/  SHF.R.U64 R4, R4, R14, R5 ;  /* 0x0000000e04047219 */ /* 0x002fe20000001205 */
[----:B0-----:R-:W-:Y:S01]  /*1030*/  VIADD R6, R15, 0xffffffff ;  /* 0xffffffff0f067836 */ /* 0x001fe20000000000 */
[----:B------:R-:W-:Y:S02]  /*1040*/  SHF.L.U32 R0, R21, R12, RZ ;  /* 0x0000000c15007219 */ /* 0x000fe400000006ff */
[----:B------:R-:W-:Y:S01]  /*1050*/  LOP3.LUT R5, R27, R10, RZ, 0xc0, !PT ;  /* 0x0000000a1b057212 */ /* 0x000fe200078ec0ff */
[----:B------:R-:W-:Y:S01]  /*1060*/  IMAD.MOV R7, RZ, RZ, -R4 ;  /* 0x000000ffff077224 */ /* 0x000fe200078e0a04 */
[----:B------:R-:W-:Y:S02]  /*1070*/  SEL R3, R3, R30, !P1 ;  /* 0x0000001e03037207 */ /* 0x000fe40004800000 */
[----:B------:R-:W-:Y:S01]  /*1080*/  LOP3.LUT R6, R13, R6, RZ, 0xc0, !PT ;  /* 0x000000060d067212 */ /* 0x000fe200078ec0ff */
[----:B------:R-:W-:Y:S02]  /*1090*/  IMAD R4, R0, R4, R5 ;  /* 0x0000000400047224 */ /* 0x000fe400078e0205 */
[----:B--2---:R-:W-:-:S02]  /*10a0*/  IMAD R0, R7, R20, R28 ;  /* 0x0000001407007224 */ /* 0x004fc400078e021c */
[----:B---3--:R-:W-:Y:S02]  /*10b0*/  IMAD R3, R4, R26, R3 ;  /* 0x0000001a04037224 */ /* 0x008fe400078e0203 */
[----:B------:R-:W-:Y:S02]  /*10c0*/  IMAD R136, R0, R15, R6 ;  /* 0x0000000f00887224 */ /* 0x000fe400078e0206 */
[----:B------:R-:W-:-:S03]  /*10d0*/  IMAD.MOV.U32 R4, RZ, RZ, 0x1 ;  /* 0x00000001ff047424 */ /* 0x000fc600078e00ff */
[----:B------:R-:W-:Y:S02]  /*10e0*/  SEL R138, R136, R3, !P1 ;  /* 0x00000003888a7207 */ /* 0x000fe40004800000 */
[----:B------:R-:W-:Y:S02]  /*10f0*/  PRMT R0, R4, 0x7610, R0 ;  /* 0x0000761004007816 */ /* 0x000fe40000000000 */
[----:B------:R-:W-:-:S07]  /*1100*/  SEL R136, R3, R136, !P1 ;  /* 0x0000008803887207 */ /* 0x000fce0004800000 */
.L_x_9:
[----:B------:R-:W-:-:S08]  /*1110*/  NOP ;  /* 0x0000000000007918 */ /* 0x000fd00000000000 */
[----:B------:R-:W0:Y:S02]  /*1120*/  USETMAXREG.TRY_ALLOC.CTAPOOL UP0, 0xe8 ;  /* 0x000000e8000079c8 */ /* 0x000e240008000600 */
[----:B0-----:R-:W-:-:S13]  /*1130*/  PLOP3.LUT P0, PT, PT, PT, UP0, 0x80, 0x0 ;  /* 0x000000000000781c */ /* 0x001fda0003f0f008 */
[----:B------:R-:W-:Y:S05]  /*1140*/  @!P0 BRA `(.L_x_9) ;  /* 0xfffffffc00f08947 */ /* 0x000fea000383ffff */
[----:B------:R-:W-:Y:S01]  /*1150*/  ULDC.64 UR4, c[0x0][0x598] ;  /* 0x0001660000047ab9 */ /* 0x000fe20000000a00 */
[----:B------:R-:W-:Y:S01]  /*1160*/  ULDC.64 UR36, c[0x0][0x208] ;  /* 0x0000820000247ab9 */ /* 0x000fe20000000a00 */
[----:B------:R-:W-:-:S04]  /*1170*/  ISETP.NE.U32.AND P0, PT, RZ, UR4, PT ;  /* 0x00000004ff007c0c */ /* 0x000fc8000bf05070 */
[----:B------:R-:W-:-:S13]  /*1180*/  ISETP.NE.AND.EX P0, PT, RZ, UR5, PT, P0 ;  /* 0x00000005ff007c0c */ /* 0x000fda000bf05300 */
[----:B------:R-:W-:Y:S05]  /*1190*/  @!P0 BRA `(.L_x_12) ;  /* 0x00000000001c8947 */ /* 0x000fea0003800000 */
[----:B------:R-:W0:Y:S02]  /*11a0*/  LDC.64 R4, c[0x0][0x598] ;  /* 0x00016600ff047b82 */ /* 0x000e240000000a00 */
[----:B0-----:R-:W2:Y:S02]  /*11b0*/  LDG.E.64 R4, desc[UR36][R4.64] ;  /* 0x0000002404047981 */ /* 0x001ea4000c1e1b00 */
[----:B--2---:R-:W-:-:S04]  /*11c0*/  ISETP.NE.U32.AND P0, PT, R4, RZ, PT ;  /* 0x000000ff0400720c */ /* 0x004fc80003f05070 */
[----:B------:R-:W-:-:S13]  /*11d0*/  ISETP.NE.AND.EX P0, PT, R5, RZ, PT, P0 ;  /* 0x000000ff0500720c */ /* 0x000fda0003f05300 */
[----:B------:R-:W-:Y:S05]  /*11e0*/  @!P0 BRA `(.L_x_12) ;  /* 0x0000000000088947 */ /* 0x000fea0003800000 */
[----:B------:R0:W5:Y:S01]  /*11f0*/  LD.E R139, desc[UR36][R4.64] ;  /* 0x00000024048b7980 */ /* 0x000162000c101900 */
[----:B------:R-:W-:Y:S05]  /*1200*/  BRA `(.L_x_13) ;  /* 0x0000000000247947 */ /* 0x000fea0003800000 */
.L_x_12:
[----:B------:R-:W-:Y:S02]  /*1210*/  ULDC.64 UR4, c[0x0][0x588] ;  /* 0x0001620000047ab9 */ /* 0x000fe40000000a00 */
[----:B------:R-:W-:-:S04]  /*1220*/  ISETP.NE.U32.AND P0, PT, RZ, UR4, PT ;  /* 0x00000004ff007c0c */ /* 0x000fc8000bf05070 */
[----:B------:R-:W-:-:S13]  /*1230*/  ISETP.NE.AND.EX P0, PT, RZ, UR5, PT, P0 ;  /* 0x00000005ff007c0c */ /* 0x000fda000bf05300 */
[----:B------:R-:W-:Y:S05]  /*1240*/  @!P0 BRA `(.L_x_14) ;  /* 0x00000000000c8947 */ /* 0x000fea0003800000 */
[----:B------:R-:W0:Y:S02]  /*1250*/  LDC.64 R4, c[0x0][0x588] ;  /* 0x00016200ff047b82 */ /* 0x000e240000000a00 */
[----:B0-----:R1:W5:Y:S01]  /*1260*/  LDG.E R139, desc[UR36][R4.64] ;  /* 0x00000024048b7981 */ /* 0x001362000c1e1900 */
[----:B------:R-:W-:Y:S05]  /*1270*/  BRA `(.L_x_13) ;  /* 0x0000000000087947 */ /* 0x000fea0003800000 */
.L_x_14:
[----:B------:R-:W-:Y:S02]  /*1280*/  ULDC UR4, c[0x0][0x580] ;  /* 0x0001600000047ab9 */ /* 0x000fe40000000800 */
[----:B------:R-:W-:-:S07]  /*1290*/  IMAD.U32 R139, RZ, RZ, UR4 ;  /* 0x00000004ff8b7e24 */ /* 0x000fce000f8e00ff */
.L_x_13:
[----:B------:R-:W-:Y:S02]  /*12a0*/  ULDC.64 UR4, c[0x0][0x5a0] ;  /* 0x0001680000047ab9 */ /* 0x000fe40000000a00 */
[----:B------:R-:W-:-:S04]  /*12b0*/  ISETP.NE.U32.AND P0, PT, RZ, UR4, PT ;  /* 0x00000004ff007c0c */ /* 0x000fc8000bf05070 */
[----:B------:R-:W-:-:S13]  /*12c0*/  ISETP.NE.AND.EX P0, PT, RZ, UR5, PT, P0 ;  /* 0x00000005ff007c0c */ /* 0x000fda000bf05300 */
[----:B------:R-:W-:Y:S05]  /*12d0*/  @!P0 BRA `(.L_x_15) ;  /* 0x00000000001c8947 */ /* 0x000fea0003800000 */
[----:B01----:R-:W0:Y:S02]  /*12e0*/  LDC.64 R4, c[0x0][0x5a0] ;  /* 0x00016800ff047b82 */ /* 0x003e240000000a00 */
[----:B0-----:R-:W2:Y:S02]  /*12f0*/  LDG.E.64 R4, desc[UR36][R4.64] ;  /* 0x0000002404047981 */ /* 0x001ea4000c1e1b00 */
[----:B--2---:R-:W-:-:S04]  /*1300*/  ISETP.NE.U32.AND P0, PT, R4, RZ, PT ;  /* 0x000000ff0400720c */ /* 0x004fc80003f05070 */
[----:B------:R-:W-:-:S13]  /*1310*/  ISETP.NE.AND.EX P0, PT, R5, RZ, PT, P0 ;  /* 0x000000ff0500720c */ /* 0x000fda0003f05300 */
[----:B------:R-:W-:Y:S05]  /*1320*/  @!P0 BRA `(.L_x_15) ;  /* 0x0000000000088947 */ /* 0x000fea0003800000 */
[----:B------:R0:W5:Y:S01]  /*1330*/  LD.E R140, desc[UR36][R4.64] ;  /* 0x00000024048c7980 */ /* 0x000162000c101900 */
[----:B------:R-:W-:Y:S05]  /*1340*/  BRA `(.L_x_16) ;  /* 0x0000000000247947 */ /* 0x000fea0003800000 */
.L_x_15:
[----:B------:R-:W-:Y:S02]  /*1350*/  ULDC.64 UR4, c[0x0][0x590] ;  /* 0x0001640000047ab9 */ /* 0x000fe40000000a00 */
[----:B------:R-:W-:-:S04]  /*1360*/  ISETP.NE.U32.AND P0, PT, RZ, UR4, PT ;  /* 0x00000004ff007c0c */ /* 0x000fc8000bf05070 */
[----:B------:R-:W-:-:S13]  /*1370*/  ISETP.NE.AND.EX P0, PT, RZ, UR5, PT, P0 ;  /* 0x00000005ff007c0c */ /* 0x000fda000bf05300 */
[----:B------:R-:W-:Y:S05]  /*1380*/  @!P0 BRA `(.L_x_17) ;  /* 0x00000000000c8947 */ /* 0x000fea0003800000 */
[----:B------:R-:W2:Y:S02]  /*1390*/  LDC.64 R140, c[0x0][0x590] ;  /* 0x00016400ff8c7b82 */ /* 0x000ea40000000a00 */
[----:B--2---:R2:W5:Y:S01]  /*13a0*/  LDG.E R140, desc[UR36][R140.64] ;  /* 0x000000248c8c7981 */ /* 0x004562000c1e1900 */
[----:B------:R-:W-:Y:S05]  /*13b0*/  BRA `(.L_x_16) ;  /* 0x0000000000087947 */ /* 0x000fea0003800000 */
.L_x_17:
[----:B------:R-:W-:Y:S02]  /*13c0*/  ULDC UR4, c[0x0][0x584] ;  /* 0x0001610000047ab9 */ /* 0x000fe40000000800 */
[----:B------:R-:W-:-:S07]  /*13d0*/  IMAD.U32 R140, RZ, RZ, UR4 ;  /* 0x00000004ff8c7e24 */ /* 0x000fce000f8e00ff */
.L_x_16:
[----:B------:R-:W-:-:S13]  /*13e0*/  LOP3.LUT P0, RZ, R0, 0xff, RZ, 0xc0, !PT ;  /* 0x000000ff00ff7812 */ /* 0x000fda000780c0ff */
[----:B------:R-:W-:Y:S05]  /*13f0*/  @!P0 EXIT ;  /* 0x000000000000894d */ /* 0x000fea0003800000 */
[----:B------:R-:W-:Y:S01]  /*1400*/  ULDC UR4, c[0x0][0x28c] ;  /* 0x0000a30000047ab9 */ /* 0x000fe20000000800 */
[----:B------:R-:W-:Y:S01]  /*1410*/  LOP3.LUT R152, R19, 0x1, RZ, 0xfc, !PT ;  /* 0x0000000113987812 */ /* 0x000fe200078efcff */
[----:B------:R-:W-:Y:S01]  /*1420*/  UIADD3 UR4, UR4, 0xf, URZ ;  /* 0x0000000f04047890 */ /* 0x000fe2000fffe03f */
[----:B------:R-:W-:Y:S01]  /*1430*/  UMOV UR38, URZ ;  /* 0x0000003f00267c82 */ /* 0x000fe20008000000 */
[----:B------:R-:W-:Y:S02]  /*1440*/  UMOV UR39, URZ ;  /* 0x0000003f00277c82 */ /* 0x000fe40008000000 */
[----:B------:R-:W-:-:S04]  /*1450*/  USHF.R.S32.HI UR5, URZ, 0x1f, UR4 ;  /* 0x0000001f3f057899 */ /* 0x000fc80008011404 */
[----:B------:R-:W-:-:S04]  /*1460*/  ULEA.HI UR5, UR5, UR4, URZ, 0x4 ;  /* 0x0000000405057291 */ /* 0x000fc8000f8f203f */
[----:B------:R-:W-:-:S12]  /*1470*/  USHF.R.S32.HI UR40, URZ, 0x4, UR5 ;  /* 0x000000043f287899 */ /* 0x000fd80008011405 */
.L_x_257:
[----:B------:R-:W-:Y:S01]  /*1480*/  LOP3.LUT R0, R18, 0x80, RZ, 0xc0, !PT ;  /* 0x0000008012007812 */ /* 0x000fe200078ec0ff */
[----:B---3--:R-:W3:Y:S01]  /*1490*/  S2UR UR6, SR_CgaCtaId ;  /* 0x00000000000679c3 */ /* 0x008ee20000008800 */
[----:B------:R-:W-:Y:S02]  /*14a0*/  UMOV UR41, 0x400 ;  /* 0x0000040000297882 */ /* 0x000fe40000000000 */
[----:B------:R-:W-:-:S06]  /*14b0*/  SHF.R.U32.HI R0, RZ, 0x7, R0 ;  /* 0x00000007ff007819 */ /* 0x000fcc0000011600 */
[----:B----4-:R-:W4:Y:S01]  /*14c0*/  SHFL.IDX PT, R0, R0, RZ, 0x1f ;  /* 0x00001fff00007589 */ /* 0x010f2200000e0000 */
[----:B---3--:R-:W-:Y:S01]  /*14d0*/  ULEA UR41, UR6, UR41, 0x18 ;  /* 0x0000002906297291 */ /* 0x008fe2000f8ec03f */
[----:B----4-:R-:W-:-:S13]  /*14e0*/  R2UR UR4, R0 ;  /* 0x00000000000472ca */ /* 0x010fda00000e0000 */
[----:B------:R-:W-:-:S04]  /*14f0*/  ULEA.HI UR5, UR4, UR4, URZ, 0x1 ;  /* 0x0000000404057291 */ /* 0x000fc8000f8f083f */
[----:B------:R-:W-:-:S04]  /*1500*/  ULOP3.LUT UR5, UR5, 0x1ffffe, URZ, 0xc0, !UPT ;  /* 0x001ffffe05057892 */ /* 0x000fc8000f8ec03f */
[----:B------:R-:W-:-:S03]  /*1510*/  UIADD3 UR5, UR4, -UR5, URZ ;  /* 0x8000000504057290 */ /* 0x000fc6000fffe03f */
[----:B------:R-:W-:Y:S01]  /*1520*/  ULDC UR4, c[0x0][0x28c] ;  /* 0x0000a30000047ab9 */ /* 0x000fe20000000800 */
[----:B------:R-:W-:Y:S01]  /*1530*/  ULEA UR5, UR5, UR41, 0xb ;  /* 0x0000002905057291 */ /* 0x000fe2000f8e583f */
[----:B------:R-:W-:-:S03]  /*1540*/  ISETP.LT.AND P0, PT, RZ, UR4, PT ;  /* 0x00000004ff007c0c */ /* 0x000fc6000bf01270 */
[----:B------:R-:W-:-:S04]  /*1550*/  UIADD3 UR5, UR5, 0x280, URZ ;  /* 0x0000028005057890 */ /* 0x000fc8000fffe03f */
[----:B------:R-:W-:-:S04]  /*1560*/  USHF.R.U32.HI UR5, URZ, 0x4, UR5 ;  /* 0x000000043f057899 */ /* 0x000fc80008011605 */
[----:B------:R-:W-:Y:S02]  /*1570*/  ULOP3.LUT UR42, UR5, 0x3fff, URZ, 0xc0, !UPT ;  /* 0x00003fff052a7892 */ /* 0x000fe4000f8ec03f */
[----:B-12---:R-:W-:Y:S10]  /*1580*/  @P0 BRA `(.L_x_18) ;  /* 0x0000000000400947 */ /* 0x006ff40003800000 */
[----:B------:R-:W-:Y:S01]  /*1590*/  MOV R0, 0x0 ;  /* 0x0000000000007802 */ /* 0x000fe20000000f00 */
[----:B------:R-:W-:Y:S01]  /*15a0*/  ULDC.64 UR4, c[0x4][0x68] ;  /* 0x01001a0000047ab9 */ /* 0x000fe20000000a00 */
[----:B------:R-:W-:Y:S01]  /*15b0*/  ULDC.64 UR6, c[0x4][0x8] ;  /* 0x0100020000067ab9 */ /* 0x000fe20000000a00 */
[----:B01----:R-:W-:Y:S01]  /*15c0*/  IMAD.U32 R4, RZ, RZ, UR4 ;  /* 0x00000004ff047e24 */ /* 0x003fe2000f8e00ff */
[----:B------:R0:W1:Y:S01]  /*15d0*/  LDC.64 R14, c[0x4][R0] ;  /* 0x01000000000e7b82 */ /* 0x0000620000000a00 */
[----:B------:R-:W-:Y:S01]  /*15e0*/  IMAD.U32 R5, RZ, RZ, UR5 ;  /* 0x00000005ff057e24 */ /* 0x000fe2000f8e00ff */
[----:B------:R-:W-:Y:S01]  /*15f0*/  ULDC.64 UR4, c[0x4][0x70] ;  /* 0x01001c0000047ab9 */ /* 0x000fe20000000a00 */
[----:B------:R-:W-:Y:S02]  /*1600*/  IMAD.U32 R10, RZ, RZ, UR6 ;  /* 0x00000006ff0a7e24 */ /* 0x000fe4000f8e00ff */
[----:B------:R-:W-:Y:S02]  /*1610*/  IMAD.U32 R6, RZ, RZ, UR4 ;  /* 0x00000004ff067e24 */ /* 0x000fe4000f8e00ff */
[----:B------:R-:W-:-:S02]  /*1620*/  IMAD.U32 R7, RZ, RZ, UR5 ;  /* 0x00000005ff077e24 */ /* 0x000fc4000f8e00ff */
[----:B------:R-:W-:Y:S02]  /*1630*/  IMAD.U32 R11, RZ, RZ, UR7 ;  /* 0x00000007ff0b7e24 */ /* 0x000fe4000f8e00ff */
[----:B------:R-:W-:Y:S02]  /*1640*/  IMAD.MOV.U32 R8, RZ, RZ, 0x1e1 ;  /* 0x000001e1ff087424 */ /* 0x000fe400078e00ff */
[----:B------:R-:W-:Y:S02]  /*1650*/  IMAD.MOV.U32 R12, RZ, RZ, 0x1 ;  /* 0x00000001ff0c7424 */ /* 0x000fe400078e00ff */
[----:B0-----:R-:W-:-:S07]  /*1660*/  IMAD.MOV.U32 R13, RZ, RZ, RZ ;  /* 0x000000ffff0d7224 */ /* 0x001fce00078e00ff */
[----:B------:R-:W-:-:S07]  /*1670*/  LEPC R20, `(.L_x_18) ;  /* 0x000000001014794e */ /* 0x000fce0000000000 */
[----:B-12--5:R-:W-:Y:S05]  /*1680*/  CALL.ABS.NOINC R14 ;  /* 0x000000000e007343 */ /* 0x026fea0003c00000 */
.L_x_18:
[----:B------:R-:W-:-:S13]  /*1690*/  ISETP.NE.AND P0, PT, R152, 0x3, PT ;  /* 0x000000039800780c */ /* 0x000fda0003f05270 */
[----:B------:R-:W-:Y:S05]  /*16a0*/  @!P0 BRA `(.L_x_19) ;  /* 0x0000000000048947 */ /* 0x000fea0003800000 */
[----:B------:R-:W-:Y:S01]  /*16b0*/  BPT.TRAP 0x1 ;  /* 0x000000040000795c */ /* 0x000fe20000300000 */
.L_x_19:
[----:B------:R-:W-:Y:S02]  /*16c0*/  IMAD.U32 R3, RZ, RZ, UR39 ;  /* 0x00000027ff037e24 */ /* 0x000fe4000f8e00ff */
[----:B------:R-:W-:-:S03]  /*16d0*/  IMAD.U32 R0, RZ, RZ, UR38 ;  /* 0x00000026ff007e24 */ /* 0x000fc6000f8e00ff */
[----:B------:R-:W-:Y:S02]  /*16e0*/  LEA R3, R3, UR41, 0x3 ;  /* 0x0000002903037c11 */ /* 0x000fe4000f8e18ff */
[----:B------:R-:W-:-:S04]  /*16f0*/  SHF.L.U32 R0, R0, 0x1f, RZ ;  /* 0x0000001f00007819 */ /* 0x000fc800000006ff */
[----:B------:R3:W4:Y:S01]  /*1700*/  SYNCS.PHASECHK.TRANS64.TRYWAIT P1, [R3+URZ], R0 ;  /* 0x00000000030075a7 */ /* 0x000722000802017f */
[----:B------:R-:W-:Y:S05]  /*1710*/  @!P0 BRA `(.L_x_20) ;  /* 0x0000000000048947 */ /* 0x000fea0003800000 */
[----:B------:R-:W-:Y:S01]  /*1720*/  BPT.TRAP 0x1 ;  /* 0x000000040000795c */ /* 0x000fe20000300000 */
.L_x_20:
[----:B----4-:R-:W-:Y:S05]  /*1730*/  @P1 BRA `(.L_x_21) ;  /* 0x0000000000081947 */ /* 0x010fea0003800000 */
[----:B------:R-:W4:Y:S02]  /*1740*/  SYNCS.PHASECHK.TRANS64.TRYWAIT P1, [R3+URZ], R0 ;  /* 0x00000000030075a7 */ /* 0x000f24000802017f */
[----:B----4-:R-:W-:Y:S05]  /*1750*/  @!P1 BRA `(.L_x_22) ;  /* 0x000000a400609947 */ /* 0x010fea0003800000 */
.L_x_21:
[----:B------:R-:W-:-:S04]  /*1760*/  UISETP.LT.AND UP0, UPT, UR40, 0x1, UPT ;  /* 0x000000012800788c */ /* 0x000fc8000bf01270 */
[----:B------:R-:W-:-:S06]  /*1770*/  USEL UR4, UR40, 0x1, UP0 ;  /* 0x0000000128047887 */ /* 0x000fcc0008000000 */
[----:B---34-:R-:W-:Y:S01]  /*1780*/  IMAD.U32 R0, RZ, RZ, UR4 ;  /* 0x00000004ff007e24 */ /* 0x018fe2000f8e00ff */
[----:B------:R-:W-:Y:S05]  /*1790*/  WARPSYNC.ALL ;  /* 0x0000000000007948 */ /* 0x000fea0003800000 */
[----:B------:R-:W-:-:S04]  /*17a0*/  IADD3 R0, -R0, UR40, RZ ;  /* 0x0000002800007c10 */ /* 0x000fc8000fffe1ff */
[----:B------:R-:W-:Y:S01]  /*17b0*/  ISETP.GE.AND P1, PT, R0, 0x1, PT ;  /* 0x000000010000780c */ /* 0x000fe20003f26270 */
[----:B------:R-:W-:Y:S01]  /*17c0*/  UIADD3 UR4, UR41, 0x22a80, URZ ;  /* 0x00022a8029047890 */ /* 0x000fe2000fffe03f */
[----:B------:R-:W-:Y:S01]  /*17d0*/  WARPGROUP.ARRIVE ;  /* 0x00000000000079c5 */ /* 0x000fe20000000000 */
[----:B------:R-:W-:Y:S02]  /*17e0*/  ULOP3.LUT UR28, UR42, 0x10000, URZ, 0xfc, !UPT ;  /* 0x000100002a1c7892 */ /* 0x000fe4000f8efc3f */
[----:B------:R-:W-:Y:S02]  /*17f0*/  USHF.R.U32.HI UR4, URZ, 0x4, UR4 ;  /* 0x000000043f047899 */ /* 0x000fe40008011604 */
[----:B------:R-:W-:Y:S02]  /*1800*/  UIMAD UR24, UR39, 0x180, UR28 ;  /* 0x00000180271878a4 */ /* 0x000fe4000f8e021c */
[----:B------:R-:W-:Y:S01]  /*1810*/  ULOP3.LUT UR4, UR4, 0x3fff, URZ, 0xc0, !UPT ;  /* 0x00003fff04047892 */ /* 0x000fe2000f8ec03f */
[----:B------:R-:W-:Y:S01]  /*1820*/  UMOV UR5, 0xc0000010 ;  /* 0xc000001000057882 */ /* 0x000fe20000000000 */
[----:B------:R-:W-:-:S02]  /*1830*/  UMOV UR7, 0xc0000010 ;  /* 0xc000001000077882 */ /* 0x000fc40000000000 */
[----:B------:R-:W-:Y:S01]  /*1840*/  ULOP3.LUT UR29, UR4, 0x10000, URZ, 0xfc, !UPT ;  /* 0x00010000041d7892 */ /* 0x000fe2000f8efc3f */
[----:B------:R-:W-:Y:S02]  /*1850*/  UMOV UR9, UR5 ;  /* 0x0000000500097c82 */ /* 0x000fe40008000000 */
[----:B------:R-:W-:Y:S01]  /*1860*/  UMOV UR4, UR24 ;  /* 0x0000001800047c82 */ /* 0x000fe20008000000 */
[----:B------:R-:W-:Y:S01]  /*1870*/  UIMAD UR6, UR39, 0xe0, UR29 ;  /* 0x000000e0270678a4 */ /* 0x000fe2000f8e021d */
[----:B------:R-:W-:Y:S01]  /*1880*/  UMOV UR8, UR4 ;  /* 0x0000000400087c82 */ /* 0x000fe20008000000 */
[----:B------:R-:W-:Y:S02]  /*1890*/  UMOV UR11, 0xc0000010 ;  /* 0xc0000010000b7882 */ /* 0x000fe40000000000 */
[----:B------:R-:W-:Y:S02]  /*18a0*/  UIADD3 UR10, UR6, 0x20, URZ ;  /* 0x00000020060a7890 */ /* 0x000fe4000fffe03f */
[----:B------:R-:W-:Y:S01]  /*18b0*/  UIADD3 UR14, UR6, 0x40, URZ ;  /* 0x00000040060e7890 */ /* 0x000fe2000fffe03f */
[----:B------:R-:W-:-:S02]  /*18c0*/  UMOV UR12, UR4 ;  /* 0x00000004000c7c82 */ /* 0x000fc40008000000 */
[----:B------:R-:W-:Y:S01]  /*18d0*/  HGMMA.64x16x16.F32.BF16 R128, gdesc[UR4], RZ, !UPT, gsb0 ;  /* 0x00200000048079f0 */ /* 0x000fe2000c0018ff */
[----:B------:R-:W-:Y:S01]  /*18e0*/  UMOV UR13, UR5 ;  /* 0x00000005000d7c82 */ /* 0x000fe20008000000 */
[----:B------:R-:W-:Y:S01]  /*18f0*/  UMOV UR15, 0xc0000010 ;  /* 0xc0000010000f7882 */ /* 0x000fe20000000000 */
[----:B------:R-:W-:Y:S01]  /*1900*/  UIADD3 UR18, UR6, 0x60, URZ ;  /* 0x0000006006127890 */ /* 0x000fe2000fffe03f */
[----:B------:R-:W-:Y:S01]  /*1910*/  UMOV UR16, UR4 ;  /* 0x0000000400107c82 */ /* 0x000fe20008000000 */
        /* <DEDUP_REMOVED lines=8> */
[----:B------:R-:W-:Y:S01]  /*19a0*/  UMOV UR27, 0xc0000010 ;  /* 0xc0000010001b7882 */ /* 0x000fe20000000000 */
[----:B------:R-:W-:Y:S01]  /*19b0*/  UIADD3 UR34, UR6, 0xc0, URZ ;  /* 0x000000c006227890 */ /* 0x000fe2000fffe03f */
[----:B------:R-:W-:Y:S01]  /*19c0*/  UMOV UR32, UR4 ;  /* 0x0000000400207c82 */ /* 0x000fe20008000000 */
[----:B------:R-:W-:Y:S01]  /*19d0*/  UMOV UR33, UR5 ;  /* 0x0000000500217c82 */ /* 0x000fe20008000000 */
[----:B------:R-:W-:Y:S01]  /*19e0*/  UMOV UR35, 0xc0000010 ;  /* 0xc000001000237882 */ /* 0x000fe20000000000 */
[----:B------:R-:W-:-:S02]  /*19f0*/  WARPGROUP.DEPBAR.LE gsb0, 0x0 ;  /* 0x00008000000079c5 */ /* 0x000fc40000010000 */
[----:B------:R-:W-:-:S06]  /*1a00*/  WARPGROUP.ARRIVE ;  /* 0x00000000000079c5 */ /* 0x000fcc0000000000 */
[----:B------:R-:W-:Y:S01]  /*1a10*/  HGMMA.64x16x16.F32.BF16 R112, gdesc[UR8], RZ, !UPT, gsb0 ;  /* 0x00200000087079f0 */ /* 0x000fe2000c0018ff */
[----:B------:R-:W-:-:S03]  /*1a20*/  UIADD3 UR8, UR24, 0x100, URZ ;  /* 0x0000010018087890 */ /* 0x000fc6000fffe03f */
[----:B------:R-:W-:Y:S01]  /*1a30*/  UMOV UR24, UR4 ;  /* 0x0000000400187c82 */ /* 0x000fe20008000000 */
[----:B------:R-:W-:Y:S02]  /*1a40*/  WARPGROUP.DEPBAR.LE gsb0, 0x0 ;  /* 0x00008000000079c5 */ /* 0x000fe40000010000 */
[----:B------:R-:W-:-:S06]  /*1a50*/  WARPGROUP.ARRIVE ;  /* 0x00000000000079c5 */ /* 0x000fcc0000000000 */
[----:B------:R-:W-:Y:S03]  /*1a60*/  HGMMA.64x16x16.F32.BF16 R96, gdesc[UR12], RZ, !UPT, gsb0 ;  /* 0x002000000c6079f0 */ /* 0x000fe6000c0018ff */
        /* <DEDUP_REMOVED lines=11> */
[----:B------:R-:W-:Y:S01]  /*1b20*/  HGMMA.64x16x16.F32.BF16 R32, gdesc[UR32], RZ, !UPT, gsb0 ;  /* 0x00200000202079f0 */ /* 0x000fe2000c0018ff */
[----:B------:R-:W-:Y:S01]  /*1b30*/  UMOV UR32, UR8 ;  /* 0x0000000800207c82 */ /* 0x000fe20008000000 */
[----:B------:R-:W-:Y:S01]  /*1b40*/  UMOV UR33, 0xc0000010 ;  /* 0xc000001000217882 */ /* 0x000fe20000000000 */
[----:B------:R-:W-:Y:S01]  /*1b50*/  UMOV UR24, UR32 ;  /* 0x0000002000187c82 */ /* 0x000fe20008000000 */
        /* <DEDUP_REMOVED lines=11> */
[----:B------:R-:W-:-:S02]  /*1c10*/  WARPGROUP.DEPBAR.LE gsb0, 0x0 ;  /* 0x00008000000079c5 */ /* 0x000fc40000010000 */
        /* <DEDUP_REMOVED lines=21> */
[----:B------:R-:W-:Y:S05]  /*1d70*/  @!P1 BRA `(.L_x_23) ;  /* 0x0000000400f09947 */ /* 0x000fea0003800000 */
[----:B------:R-:W-:Y:S01]  /*1d80*/  UIADD3 UR30, UR39, 0x1, URZ ;  /* 0x00000001271e7890 */ /* 0x000fe2000fffe03f */
[----:B------:R-:W-:Y:S02]  /*1d90*/  IMAD.MOV.U32 R3, RZ, RZ, R0 ;  /* 0x000000ffff037224 */ /* 0x000fe400078e0000 */
[----:B01----:R-:W-:Y:S01]  /*1da0*/  IMAD.U32 R4, RZ, RZ, UR39 ;  /* 0x00000027ff047e24 */ /* 0x003fe2000f8e00ff */
[----:B------:R-:W-:-:S04]  /*1db0*/  UISETP.NE.AND UP0, UPT, UR30, 0x17, UPT ;  /* 0x000000171e00788c */ /* 0x000fc8000bf05270 */
[----:B------:R-:W-:Y:S02]  /*1dc0*/  USEL UR4, URZ, 0x1, UP0 ;  /* 0x000000013f047887 */ /* 0x000fe40008000000 */
[----:B------:R-:W-:Y:S02]  /*1dd0*/  USEL UR30, UR30, URZ, UP0 ;  /* 0x0000003f1e1e7287 */ /* 0x000fe40008000000 */
[----:B------:R-:W-:-:S06]  /*1de0*/  ULOP3.LUT UR4, UR38, UR4, URZ, 0x3c, !UPT ;  /* 0x0000000426047292 */ /* 0x000fcc000f8e3c3f */
[----:B------:R-:W-:-:S07]  /*1df0*/  IMAD.U32 R7, RZ, RZ, UR4 ;  /* 0x00000004ff077e24 */ /* 0x000fce000f8e00ff */
.L_x_30:
[----:B------:R-:W-:Y:S05]  /*1e00*/  @!P0 BRA `(.L_x_24) ;  /* 0x0000000000048947 */ /* 0x000fea0003800000 */
[----:B------:R-:W-:Y:S01]  /*1e10*/  BPT.TRAP 0x1 ;  /* 0x000000040000795c */ /* 0x000fe20000300000 */
.L_x_24:
[----:B------:R-:W-:Y:S01]  /*1e20*/  ULEA UR4, UR30, UR41, 0x3 ;  /* 0x000000291e047291 */ /* 0x000fe2000f8e183f */
[----:B------:R-:W-:-:S08]  /*1e30*/  SHF.L.U32 R5, R7, 0x1f, RZ ;  /* 0x0000001f07057819 */ /* 0x000fd000000006ff */
[----:B------:R0:W1:Y:S01]  /*1e40*/  SYNCS.PHASECHK.TRANS64.TRYWAIT P1, [UR4], R5 ;  /* 0x00000005ff0075a7 */ /* 0x0000620008020144 */
[----:B------:R-:W-:Y:S05]  /*1e50*/  @!P0 BRA `(.L_x_25) ;  /* 0x0000000000048947 */ /* 0x000fea0003800000 */
[----:B------:R-:W-:Y:S01]  /*1e60*/  BPT.TRAP 0x1 ;  /* 0x000000040000795c */ /* 0x000fe20000300000 */
.L_x_25:
[----:B-1----:R-:W-:Y:S05]  /*1e70*/  @P1 BRA `(.L_x_26) ;  /* 0x0000000000081947 */ /* 0x002fea0003800000 */
[----:B------:R-:W1:Y:S02]  /*1e80*/  SYNCS.PHASECHK.TRANS64.TRYWAIT P1, [UR4], R5 ;  /* 0x00000005ff0075a7 */ /* 0x000e640008020144 */
[----:B-1----:R-:W-:Y:S05]  /*1e90*/  @!P1 BRA `(.L_x_27) ;  /* 0x0000009c00a49947 */ /* 0x002fea0003800000 */
.L_x_26:
[----:B------:R-:W-:Y:S01]  /*1ea0*/  UIMAD UR4, UR30, 0x180, UR28 ;  /* 0x000001801e0478a4 */ /* 0x000fe2000f8e021c */
[----:B------:R-:W-:Y:S01]  /*1eb0*/  WARPGROUP.ARRIVE ;  /* 0x00000000000079c5 */ /* 0x000fe20000000000 */
[----:B------:R-:W-:Y:S01]  /*1ec0*/  UIMAD UR6, UR30, 0xe0, UR29 ;  /* 0x000000e01e0678a4 */ /* 0x000fe2000f8e021d */
[----:B------:R-:W-:Y:S01]  /*1ed0*/  UMOV UR5, 0xc0000010 ;  /* 0xc000001000057882 */ /* 0x000fe20000000000 */
[----:B------:R-:W-:Y:S02]  /*1ee0*/  UMOV UR7, 0xc0000010 ;  /* 0xc000001000077882 */ /* 0x000fe40000000000 */
[----:B------:R-:W-:Y:S01]  /*1ef0*/  UIADD3 UR10, UR6, 0x20, URZ ;  /* 0x00000020060a7890 */ /* 0x000fe2000fffe03f */
[----:B------:R-:W-:Y:S01]  /*1f00*/  UMOV UR8, UR4 ;  /* 0x0000000400087c82 */ /* 0x000fe20008000000 */
[----:B------:R-:W-:Y:S01]  /*1f10*/  UMOV UR9, UR5 ;  /* 0x0000000500097c82 */ /* 0x000fe20008000000 */
[----:B------:R-:W-:Y:S02]  /*1f20*/  UMOV UR11, 0xc0000010 ;  /* 0xc0000010000b7882 */ /* 0x000fe40000000000 */
[----:B------:R-:W-:Y:S01]  /*1f30*/  HGMMA.64x16x16.F32.BF16 R128, gdesc[UR4], R128, gsb0 ;  /* 0x00200000048079f0 */ /* 0x000fe20008001880 */
        /* <DEDUP_REMOVED lines=22> */
[----:B------:R-:W-:Y:S01]  /*20a0*/  HGMMA.64x16x16.F32.BF16 R112, gdesc[UR8], R112, gsb0 ;  /* 0x00200000087079f0 */ /* 0x000fe20008001870 */
[----:B------:R-:W-:Y:S02]  /*20b0*/  UIADD3 UR8, UR4, 0x100, URZ ;  /* 0x0000010004087890 */ /* 0x000fe4000fffe03f */
[----:B------:R-:W-:Y:S02]  /*20c0*/  WARPGROUP.DEPBAR.LE gsb0, 0x0 ;  /* 0x00008000000079c5 */ /* 0x000fe40000010000 */
[----:B------:R-:W-:-:S06]  /*20d0*/  WARPGROUP.ARRIVE ;  /* 0x00000000000079c5 */ /* 0x000fcc0000000000 */
[----:B------:R-:W-:Y:S03]  /*20e0*/  HGMMA.64x16x16.F32.BF16 R96, gdesc[UR12], R96, gsb0 ;  /* 0x002000000c6079f0 */ /* 0x000fe60008001860 */
        /* <DEDUP_REMOVED lines=11> */
[----:B------:R-:W-:Y:S01]  /*21a0*/  HGMMA.64x16x16.F32.BF16 R32, gdesc[UR32], R32, gsb0 ;  /* 0x00200000202079f0 */ /* 0x000fe20008001820 */
        /* <DEDUP_REMOVED lines=36> */
[----:B------:R-:W-:Y:S05]  /*23f0*/  @!P0 BRA `(.L_x_28) ;  /* 0x0000000000048947 */ /* 0x000fea0003800000 */
[----:B------:R-:W-:Y:S01]  /*2400*/  BPT.TRAP 0x1 ;  /* 0x000000040000795c */ /* 0x000fe20000300000 */
.L_x_28:
[----:B------:R-:W-:-:S13]  /*2410*/  ISETP.NE.AND P1, PT, R23, RZ, PT ;  /* 0x000000ff1700720c */ /* 0x000fda0003f25270 */
[----:B01----:R-:W-:-:S05]  /*2420*/  @P1 LEA R5, R4, UR41, 0x3 ;  /* 0x0000002904051c11 */ /* 0x003fca000f8e18ff */
[----:B------:R-:W-:-:S05]  /*2430*/  @P1 VIADD R5, R5, 0xb8 ;  /* 0x000000b805051836 */ /* 0x000fca0000000000 */
[----:B------:R-:W-:-:S04]  /*2440*/  @P1 PRMT R5, R22, 0x654, R5 ;  /* 0x0000065416051816 */ /* 0x000fc80000000005 */
[----:B------:R0:W-:Y:S01]  /*2450*/  @P1 SYNCS.ARRIVE.TRANS64.RED.A1T0 RZ, [R5+URZ], RZ ;  /* 0x000000ff05ff19a7 */ /* 0x0001e2000810043f */
[----:B------:R-:W-:-:S13]  /*2460*/  ISETP.GT.U32.AND P1, PT, R19, 0x1, PT ;  /* 0x000000011300780c */ /* 0x000fda0003f24070 */
[----:B0-----:R-:W-:Y:S05]  /*2470*/  @P1 BRA `(.L_x_29) ;  /* 0x0000000000041947 */ /* 0x001fea0003800000 */
[----:B------:R-:W-:Y:S01]  /*2480*/  BPT.TRAP 0x1 ;  /* 0x000000040000795c */ /* 0x000fe20000300000 */
.L_x_29:
[----:B------:R-:W-:Y:S01]  /*2490*/  UIADD3 UR30, UR30, 0x1, URZ ;  /* 0x000000011e1e7890 */ /* 0x000fe2000fffe03f */
[C---:B------:R-:W-:Y:S01]  /*24a0*/  ISETP.GT.AND P2, PT, R3.reuse, 0x1, PT ;  /* 0x000000010300780c */ /* 0x040fe20003f44270 */
[----:B------:R-:W-:Y:S02]  /*24b0*/  VIADD R4, R4, 0x1 ;  /* 0x0000000104047836 */ /* 0x000fe40000000000 */
[----:B------:R-:W-:Y:S01]  /*24c0*/  UISETP.NE.AND UP0, UPT, UR30, 0x17, UPT ;  /* 0x000000171e00788c */ /* 0x000fe2000bf05270 */
[----:B------:R-:W-:Y:S02]  /*24d0*/  VIADD R3, R3, 0xffffffff ;  /* 0xffffffff03037836 */ /* 0x000fe40000000000 */
[C---:B------:R-:W-:Y:S01]  /*24e0*/  ISETP.NE.AND P1, PT, R4.reuse, 0x17, PT ;  /* 0x000000170400780c */ /* 0x040fe20003f25270 */
[----:B------:R-:W-:Y:S02]  /*24f0*/  USEL UR4, URZ, 0x1, UP0 ;  /* 0x000000013f047887 */ /* 0x000fe40008000000 */
[----:B------:R-:W-:Y:S01]  /*2500*/  USEL UR30, UR30, URZ, UP0 ;  /* 0x0000003f1e1e7287 */ /* 0x000fe20008000000 */
[----:B------:R-:W-:-:S03]  /*2510*/  SEL R4, R4, RZ, P1 ;  /* 0x000000ff04047207 */ /* 0x000fc60000800000 */
[----:B------:R-:W-:Y:S01]  /*2520*/  LOP3.LUT R7, R7, UR4, RZ, 0x3c, !PT ;  /* 0x0000000407077c12 */ /* 0x000fe2000f8e3cff */
[----:B------:R-:W-:Y:S07]  /*2530*/  @P2 BRA `(.L_x_30) ;  /* 0xfffffff800302947 */ /* 0x000fee000383ffff */
.L_x_23:
[----:B------:R-:W3:Y:S02]  /*2540*/  LDC R3, c[0x0][0x28c] ;  /* 0x0000a300ff037b82 */ /* 0x000ee40000000800 */
[----:B---3--:R-:W-:-:S13]  /*2550*/  ISETP.GE.AND P1, PT, R3, 0x1, PT ;  /* 0x000000010300780c */ /* 0x008fda0003f26270 */
[----:B------:R-:W-:Y:S05]  /*2560*/  @!P1 BRA `(.L_x_31) ;  /* 0x0000000000389947 */ /* 0x000fea0003800000 */
[----:B------:R-:W-:Y:S05]  /*2570*/  @!P0 BRA `(.L_x_32) ;  /* 0x0000000000048947 */ /* 0x000fea0003800000 */
[----:B------:R-:W-:Y:S01]  /*2580*/  BPT.TRAP 0x1 ;  /* 0x000000040000795c */ /* 0x000fe20000300000 */
.L_x_32:
[----:B------:R-:W-:-:S13]  /*2590*/  ISETP.NE.AND P0, PT, R23, RZ, PT ;  /* 0x000000ff1700720c */ /* 0x000fda0003f05270 */
[----:B------:R-:W-:-:S04]  /*25a0*/  @P0 VIADD R0, R0, UR39 ;  /* 0x0000002700000c36 */ /* 0x000fc80008000000 */
[----:B01----:R-:W-:-:S05]  /*25b0*/  @P0 IMAD.WIDE.U32 R4, R0, -0x4de9bd37, RZ ;  /* 0xb21642c900040825 */ /* 0x003fca00078e00ff */
[----:B------:R-:W-:-:S05]  /*25c0*/  @P0 SHF.R.U32.HI R5, RZ, 0x4, R5 ;  /* 0x00000004ff050819 */ /* 0x000fca0000011605 */
[----:B------:R-:W-:-:S05]  /*25d0*/  @P0 IMAD R0, R5, -0x17, R0 ;  /* 0xffffffe905000824 */ /* 0x000fca00078e0200 */
[----:B------:R-:W-:-:S05]  /*25e0*/  @P0 LEA R0, R0, UR41, 0x3 ;  /* 0x0000002900000c11 */ /* 0x000fca000f8e18ff */
[----:B------:R-:W-:-:S05]  /*25f0*/  @P0 VIADD R3, R0, 0xb8 ;  /* 0x000000b800030836 */ /* 0x000fca0000000000 */
[----:B------:R-:W-:-:S04]  /*2600*/  @P0 PRMT R3, R22, 0x654, R3 ;  /* 0x0000065416030816 */ /* 0x000fc80000000003 */
[----:B------:R3:W-:Y:S01]  /*2610*/  @P0 SYNCS.ARRIVE.TRANS64.RED.A1T0 RZ, [R3+URZ], RZ ;  /* 0x000000ff03ff09a7 */ /* 0x0007e2000810043f */
[----:B------:R-:W-:-:S13]  /*2620*/  ISETP.GT.U32.AND P0, PT, R19, 0x1, PT ;  /* 0x000000011300780c */ /* 0x000fda0003f04070 */
[----:B---3--:R-:W-:Y:S05]  /*2630*/  @P0 BRA `(.L_x_31) ;  /* 0x0000000000040947 */ /* 0x008fea0003800000 */
[----:B------:R-:W-:Y:S01]  /*2640*/  BPT.TRAP 0x1 ;  /* 0x000000040000795c */ /* 0x000fe20000300000 */
.L_x_31:
[--C-:B------:R-:W-:Y:S01]  /*2650*/  SHF.R.U32.HI R0, RZ, 0x2, R18.reuse ;  /* 0x00000002ff007819 */ /* 0x100fe20000011612 */
[----:B------:R-:W3:Y:S01]  /*2660*/  LDC R7, c[0x0][0x288] ;  /* 0x0000a200ff077b82 */ /* 0x000ee20000000800 */
[----:B01----:R-:W-:Y:S01]  /*2670*/  SHF.R.U32.HI R5, RZ, 0x7, R18 ;  /* 0x00000007ff057819 */ /* 0x003fe20000011612 */
[----:B------:R-:W-:Y:S01]  /*2680*/  UIADD3 UR39, UR40, UR39, URZ ;  /* 0x0000002728277290 */ /* 0x000fe2000fffe03f */
[----:B------:R-:W-:Y:S01]  /*2690*/  LOP3.LUT R3, R0, 0x7, RZ, 0xc0, !PT ;  /* 0x0000000700037812 */ /* 0x000fe200078ec0ff */
[C---:B------:R-:W-:Y:S01]  /*26a0*/  IMAD.SHL.U32 R10, R18.reuse, 0x2, RZ ;  /* 0x00000002120a7824 */ /* 0x040fe200078e00ff */
[----:B------:R-:W-:Y:S01]  /*26b0*/  LOP3.LUT R0, R5, 0x1, RZ, 0xc0, !PT ;  /* 0x0000000105007812 */ /* 0x000fe200078ec0ff */
[----:B------:R-:W-:Y:S01]  /*26c0*/  UISETP.GT.U32.AND UP0, UPT, UR39, 0x16, UPT ;  /* 0x000000162700788c */ /* 0x000fe2000bf04070 */
[----:B------:R-:W-:Y:S01]  /*26d0*/  LOP3.LUT R4, R18, 0x60, RZ, 0xc0, !PT ;  /* 0x0000006012047812 */ /* 0x000fe200078ec0ff */
[----:B------:R-:W-:Y:S01]  /*26e0*/  ULDC UR7, c[0x0][0x284] ;  /* 0x0000a10000077ab9 */ /* 0x000fe20000000800 */
[----:B------:R-:W-:Y:S01]  /*26f0*/  UISETP.GE.U32.AND UP1, UPT, UR40, 0x17, UPT ;  /* 0x000000172800788c */ /* 0x000fe2000bf26070 */
[----:B------:R-:W-:Y:S01]  /*2700*/  IMAD.SHL.U32 R6, R0, 0x40, RZ ;  /* 0x0000004000067824 */ /* 0x000fe200078e00ff */
[----:B------:R-:W-:Y:S01]  /*2710*/  SHF.R.U32.HI R4, RZ, 0x1, R4 ;  /* 0x00000001ff047819 */ /* 0x000fe20000011604 */
[----:B------:R-:W-:Y:S01]  /*2720*/  UISETP.LT.U32.AND UP0, UPT, UR40, 0x17, UP0 ;  /* 0x000000172800788c */ /* 0x000fe20008701070 */
[----:B------:R-:W-:Y:S01]  /*2730*/  SHF.R.S32.HI R15, RZ, 0x1f, R137 ;  /* 0x0000001fff0f7819 */ /* 0x000fe20000011489 */
[----:B------:R-:W-:Y:S01]  /*2740*/  UIMAD.WIDE.U32 UR4, UR39, -0x4de9bd37, URZ ;  /* 0xb21642c9270478a5 */ /* 0x000fe2000f8e003f */
[-CC-:B------:R-:W-:Y:S01]  /*2750*/  IADD3 R5, RZ, -R4.reuse, -R3.reuse ;  /* 0x80000004ff057210 */ /* 0x180fe20007ffe803 */
[----:B------:R-:W-:Y:S01]  /*2760*/  USEL UR6, URZ, 0x1, !UP0 ;  /* 0x000000013f067887 */ /* 0x000fe2000c000000 */
[----:B------:R-:W-:Y:S01]  /*2770*/  LOP3.LUT R3, R6, 0x40, R3, 0xe2, !PT ;  /* 0x0000004006037812 */ /* 0x000fe200078ee203 */
[----:B------:R-:W-:Y:S01]  /*2780*/  ULDC.64 UR8, c[0x0][0x5d0] ;  /* 0x0001740000087ab9 */ /* 0x000fe20000000a00 */
[----:B------:R-:W-:Y:S01]  /*2790*/  USHF.R.U32.HI UR4, URZ, 0x4, UR5 ;  /* 0x000000043f047899 */ /* 0x000fe20008011605 */
[----:B------:R-:W-:Y:S01]  /*27a0*/  IMAD R6, R0, -0x40, R5 ;  /* 0xffffffc000067824 */ /* 0x000fe200078e0205 */
[----:B------:R-:W-:Y:S01]  /*27b0*/  LOP3.LUT R142, R3, R4, RZ, 0xfc, !PT ;  /* 0x00000004038e7212 */ /* 0x000fe200078efcff */
[----:B------:R-:W-:Y:S01]  /*27c0*/  IMAD R3, R138, 0x70, RZ ;  /* 0x000000708a037824 */ /* 0x000fe200078e02ff */
[----:B------:R-:W-:Y:S01]  /*27d0*/  LOP3.LUT R0, R18, 0x3, RZ, 0xc0, !PT ;  /* 0x0000000312007812 */ /* 0x000fe200078ec0ff */
[----:B------:R-:W-:Y:S01]  /*27e0*/  ULOP3.LUT UR38, UR38, UR6, URZ, 0x3c, !UPT ;  /* 0x0000000626267292 */ /* 0x000fe2000f8e3c3f */
[----:B------:R-:W-:Y:S01]  /*27f0*/  IMAD.MOV.U32 R143, RZ, RZ, RZ ;  /* 0x000000ffff8f7224 */ /* 0x000fe200078e00ff */
[----:B------:R-:W-:Y:S01]  /*2800*/  UIMAD UR39, UR4, -0x17, UR39 ;  /* 0xffffffe9042778a4 */ /* 0x000fe2000f8e0227 */
[C---:B---3--:R-:W-:Y:S01]  /*2810*/  ISETP.GE.AND P0, PT, R3.reuse, R7, PT ;  /* 0x000000070300720c */ /* 0x048fe20003f06270 */
[----:B------:R-:W-:Y:S01]  /*2820*/  IMAD R8, R0, -0x2, R7 ;  /* 0xfffffffe00087824 */ /* 0x000fe200078e0207 */
[----:B------:R-:W-:Y:S01]  /*2830*/  LOP3.LUT R10, R3, 0x6, R10, 0xf8, !PT ;  /* 0x00000006030a7812 */ /* 0x000fe200078ef80a */
[C---:B------:R-:W-:Y:S01]  /*2840*/  IMAD R7, R136.reuse, 0xc0, RZ ;  /* 0x000000c088077824 */ /* 0x040fe200078e02ff */
[----:B------:R-:W-:Y:S01]  /*2850*/  @UP1 ULOP3.LUT UR38, UR38, 0x1, UR4, 0x78, !UPT ;  /* 0x0000000126261892 */ /* 0x000fe2000f8e7804 */
[----:B------:R-:W-:Y:S01]  /*2860*/  IMAD R0, R15, UR8, RZ ;  /* 0x000000080f007c24 */ /* 0x000fe2000f8e02ff */
[----:B------:R-:W-:Y:S01]  /*2870*/  SHF.R.S32.HI R11, RZ, 0x1f, R10 ;  /* 0x0000001fff0b7819 */ /* 0x000fe2000001140a */
[----:B------:R-:W-:Y:S01]  /*2880*/  IMAD.WIDE R142, R136, 0xc0, R142 ;  /* 0x000000c0888e7825 */ /* 0x000fe200078e028e */
[----:B------:R-:W-:-:S03]  /*2890*/  ISETP.GE.OR P0, PT, R7, UR7, P0 ;  /* 0x0000000707007c0c */ /* 0x000fc60008706670 */
[----:B------:R-:W-:Y:S01]  /*28a0*/  IMAD R9, R137, UR9, R0 ;  /* 0x0000000989097c24 */ /* 0x000fe2000f8e0200 */
[----:B------:R-:W-:Y:S01]  /*28b0*/  IADD3 R0, -R7, UR7, R6 ;  /* 0x0000000707007c10 */ /* 0x000fe2000fffe106 */
[----:B------:R-:W-:-:S04]  /*28c0*/  IMAD.WIDE.U32 R4, R137, UR8, R10 ;  /* 0x0000000889047c25 */ /* 0x000fc8000f8e000a */
[----:B------:R-:W-:Y:S02]  /*28d0*/  IMAD.IADD R7, R5, 0x1, R9 ;  /* 0x0000000105077824 */ /* 0x000fe400078e0209 */
[----:B------:R-:W-:Y:S02]  /*28e0*/  IMAD.IADD R3, R8, 0x1, -R3 ;  /* 0x0000000108037824 */ /* 0x000fe400078e0a03 */
[----:B------:R-:W-:Y:S02]  /*28f0*/  IMAD.MOV.U32 R136, RZ, RZ, -0x1 ;  /* 0xffffffffff887424 */ /* 0x000fe400078e00ff */
[----:B------:R-:W-:Y:S01]  /*2900*/  IMAD.MOV.U32 R6, RZ, RZ, R4 ;  /* 0x000000ffff067224 */ /* 0x000fe200078e0004 */
[----:B------:R-:W-:Y:S06]  /*2910*/  @P0 BRA `(.L_x_33) ;  /* 0x0000006c00380947 */ /* 0x000fec0003800000 */
[----:B------:R-:W0:Y:S01]  /*2920*/  LDC.64 R4, c[0x0][0x5c8] ;  /* 0x00017200ff047b82 */ /* 0x000e220000000a00 */
[----:B-----5:R-:W-:Y:S01]  /*2930*/  FSETP.NEU.AND P2, PT, R140, RZ, PT ;  /* 0x000000ff8c00720b */ /* 0x020fe20003f4d000 */
[----:B------:R-:W-:Y:S01]  /*2940*/  BSSY B0, `(.L_x_33) ;  /* 0x00006cb000007945 */ /* 0x000fe20003800000 */
[----:B------:R-:W-:-:S04]  /*2950*/  ISETP.GT.AND P0, PT, R3, RZ, PT ;  /* 0x000000ff0300720c */ /* 0x000fc80003f04270 */
[----:B------:R-:W-:Y:S01]  /*2960*/  ISETP.GT.AND P1, PT, R0, RZ, P0 ;  /* 0x000000ff0000720c */ /* 0x000fe20000724270 */
[-C--:B0-----:R-:W-:Y:S02]  /*2970*/  IMAD R8, R143, R4.reuse, RZ ;  /* 0x000000048f087224 */ /* 0x081fe400078e02ff */
[----:B------:R-:W-:-:S04]  /*2980*/  IMAD.WIDE.U32 R146, R142, R4, R6 ;  /* 0x000000048e927225 */ /* 0x000fc800078e0006 */
[----:B------:R-:W-:-:S04]  /*2990*/  IMAD R7, R142, R5, R8 ;  /* 0x000000058e077224 */ /* 0x000fc800078e0208 */
[----:B------:R-:W-:Y:S01]  /*29a0*/  IMAD.IADD R153, R147, 0x1, R7 ;  /* 0x0000000193997824 */ /* 0x000fe200078e0207 */
[----:B------:R-:W-:Y:S06]  /*29b0*/  @!P2 BRA `(.L_x_34) ;  /* 0x0000004c0044a947 */ /* 0x000fec0003800000 */
[----:B------:R-:W0:Y:S01]  /*29c0*/  LDC.64 R20, c[0x0][0x5b8] ;  /* 0x00016e00ff147b82 */ /* 0x000e220000000a00 */
[----:B------:R-:W-:-:S07]  /*29d0*/  ULDC.64 UR4, c[0x0][0x5c0] ;  /* 0x0001700000047ab9 */ /* 0x000fce0000000a00 */
[----:B------:R-:W2:Y:S08]  /*29e0*/  LDC.64 R144, c[0x0][0x5b0] ;  /* 0x00016c00ff907b82 */ /* 0x000eb00000000a00 */
[----:B------:R-:W1:Y:S01]  /*29f0*/  LDC.64 R12, c[0x0][0x5a8] ;  /* 0x00016a00ff0c7b82 */ /* 0x000e620000000a00 */
[-C--:B0-----:R-:W-:Y:S02]  /*2a00*/  IMAD R6, R15, R20.reuse, RZ ;  /* 0x000000140f067224 */ /* 0x081fe400078e02ff */
[----:B------:R-:W-:-:S04]  /*2a10*/  IMAD.WIDE.U32 R150, R137, R20, R10 ;  /* 0x0000001489967225 */ /* 0x000fc800078e000a */
[----:B------:R-:W-:Y:S02]  /*2a20*/  IMAD R21, R137, R21, R6 ;  /* 0x0000001589157224 */ /* 0x000fe400078e0206 */
[-C--:B--2---:R-:W-:Y:S02]  /*2a30*/  IMAD R141, R143, R144.reuse, RZ ;  /* 0x000000908f8d7224 */ /* 0x084fe400078e02ff */
[----:B------:R-:W-:Y:S02]  /*2a40*/  IMAD.IADD R149, R151, 0x1, R21 ;  /* 0x0000000197957824 */ /* 0x000fe400078e0215 */
[----:B------:R-:W-:Y:S02]  /*2a50*/  IMAD.MOV.U32 R148, RZ, RZ, R150 ;  /* 0x000000ffff947224 */ /* 0x000fe400078e0096 */
[C---:B------:R-:W-:Y:S02]  /*2a60*/  IMAD R141, R142.reuse, R145, R141 ;  /* 0x000000918e8d7224 */ /* 0x040fe400078e028d */
[----:B------:R-:W-:-:S04]  /*2a70*/  IMAD.WIDE.U32 R6, R142, R144, R148 ;  /* 0x000000908e067225 */ /* 0x000fc800078e0094 */
[----:B------:R-:W-:Y:S01]  /*2a80*/  IMAD.IADD R7, R7, 0x1, R141 ;  /* 0x0000000107077824 */ /* 0x000fe200078e028d */
[----:B-1----:R-:W-:-:S04]  /*2a90*/  LEA R8, P2, R6, R12, 0x1 ;  /* 0x0000000c06087211 */ /* 0x002fc800078408ff */
[----:B------:R-:W-:-:S05]  /*2aa0*/  LEA.HI.X R9, R6, R13, R7, 0x1, P2 ;  /* 0x0000000d06097211 */ /* 0x000fca00010f0c07 */
[----:B------:R0:W2:Y:S01]  /*2ab0*/  @P1 LDG.E.LTC128B.U16 R138, desc[UR36][R8.64] ;  /* 0x00000024088a1981 */ /* 0x0000a2000c1e1520 */
[----:B------:R-:W-:Y:S01]  /*2ac0*/  LEA R6, P2, R146, UR4, 0x1 ;  /* 0x0000000492067c11 */ /* 0x000fe2000f8408ff */
[----:B------:R-:W-:Y:S01]  /*2ad0*/  IMAD.WIDE.U32 R14, R142, R144, R10 ;  /* 0x000000908e0e7225 */ /* 0x000fe200078e000a */
[----:B------:R-:W-:Y:S01]  /*2ae0*/  ISETP.GT.AND P3, PT, R3, 0x1, PT ;  /* 0x000000010300780c */ /* 0x000fe20003f64270 */
[----:B------:R-:W-:Y:S01]  /*2af0*/  BSSY B1, `(.L_x_35) ;  /* 0x0000011000017945 */ /* 0x000fe20003800000 */
[----:B------:R-:W-:Y:S01]  /*2b00*/  SHF.L.U64.HI R147, R144, 0x3, R145 ;  /* 0x0000000390937819 */ /* 0x000fe20000010291 */
[----:B------:R-:W-:Y:S02]  /*2b10*/  IMAD.IADD R15, R141, 0x1, R15 ;  /* 0x000000018d0f7824 */ /* 0x000fe400078e020f */
[----:B------:R-:W-:-:S04]  /*2b20*/  IMAD.WIDE.U32 R14, R137, R20, R14 ;  /* 0x00000014890e7225 */ /* 0x000fc800078e000e */
[----:B0-----:R-:W-:Y:S01]  /*2b30*/  IMAD.IADD R9, R21, 0x1, R15 ;  /* 0x0000000115097824 */ /* 0x001fe200078e020f */
[----:B------:R-:W-:-:S04]  /*2b40*/  LEA R8, P4, R14, R12, 0x1 ;  /* 0x0000000c0e087211 */ /* 0x000fc800078808ff */
[----:B------:R-:W-:Y:S01]  /*2b50*/  LEA.HI.X R9, R14, R13, R9, 0x1, P4 ;  /* 0x0000000d0e097211 */ /* 0x000fe200020f0c09 */
[----:B--2---:R-:W-:-:S04]  /*2b60*/  IMAD.U32 R7, R138, 0x10000, RZ ;  /* 0x000100008a077824 */ /* 0x004fc800078e00ff */
[----:B------:R-:W-:-:S04]  /*2b70*/  FMUL R7, R7, R140 ;  /* 0x0000008c07077220 */ /* 0x000fc80000400000 */
[----:B------:R-:W-:Y:S01]  /*2b80*/  FFMA R128, R128, R139, R7 ;  /* 0x0000008b80807223 */ /* 0x000fe20000000007 */
[----:B------:R-:W-:Y:S01]  /*2b90*/  LEA.HI.X R7, R146, UR5, R153, 0x1, P2 ;  /* 0x0000000592077c11 */ /* 0x000fe200090f0c99 */
[----:B------:R-:W-:Y:S01]  /*2ba0*/  IMAD.SHL.U32 R146, R144, 0x8, RZ ;  /* 0x0000000890927824 */ /* 0x000fe200078e00ff */
[----:B------:R-:W-:Y:S02]  /*2bb0*/  ISETP.GT.AND P2, PT, R0, RZ, P3 ;  /* 0x000000ff0000720c */ /* 0x000fe40001f44270 */
[----:B------:R-:W-:-:S05]  /*2bc0*/  F2FP.BF16.F32.PACK_AB R128, RZ, R128 ;  /* 0x00000080ff80723e */ /* 0x000fca00000010ff */
[----:B------:R0:W-:Y:S06]  /*2bd0*/  @P1 STG.E.U16 desc[UR36][R6.64], R128 ;  /* 0x0000008006001986 */ /* 0x0001ec000c101524 */
[----:B------:R-:W-:Y:S05]  /*2be0*/  @!P2 BRA `(.L_x_36) ;  /* 0x000000000004a947 */ /* 0x000fea0003800000 */
[----:B------:R1:W5:Y:S02]  /*2bf0*/  LDG.E.LTC128B.U16 R138, desc[UR36][R8.64+0x2] ;  /* 0x00000224088a7981 */ /* 0x000364000c1e1520 */
.L_x_36:
[----:B------:R-:W-:Y:S05]  /*2c00*/  BSYNC B1 ;  /* 0x0000000000017941 */ /* 0x000fea0003800000 */
.L_x_35:
[----:B-----5:R-:W-:Y:S01]  /*2c10*/  IMAD.U32 R15, R138, 0x10000, RZ ;  /* 0x000100008a0f7824 */ /* 0x020fe200078e00ff */
[----:B------:R-:W-:Y:S01]  /*2c20*/  ISETP.GT.AND P1, PT, R0, 0x8, P0 ;  /* 0x000000080000780c */ /* 0x000fe20000724270 */
[----:B------:R-:W-:-:S04]  /*2c30*/  IMAD.WIDE.U32 R158, R142, R144, R146 ;  /* 0x000000908e9e7225 */ /* 0x000fc800078e0092 */
[----:B------:R-:W-:Y:S01]  /*2c40*/  FMUL R14, R15, R140 ;  /* 0x0000008c0f0e7220 */ /* 0x000fe20000400000 */
[----:B------:R-:W-:Y:S01]  /*2c50*/  IMAD.IADD R161, R141, 0x1, R159 ;  /* 0x000000018da17824 */ /* 0x000fe200078e029f */
[----:B------:R-:W-:Y:S02]  /*2c60*/  IADD3 R15, P4, R150, R158, RZ ;  /* 0x0000009e960f7210 */ /* 0x000fe40007f9e0ff */
[----:B------:R-:W-:-:S03]  /*2c70*/  FFMA R129, R129, R139, R14 ;  /* 0x0000008b81817223 */ /* 0x000fc6000000000e */
[----:B0-----:R-:W-:Y:S02]  /*2c80*/  IMAD.X R128, R161, 0x1, R149, P4 ;  /* 0x00000001a1807824 */ /* 0x001fe400020e0695 */
[----:B------:R-:W-:Y:S02]  /*2c90*/  F2FP.BF16.F32.PACK_AB R129, RZ, R129 ;  /* 0x00000081ff81723e */ /* 0x000fe400000010ff */
[----:B------:R-:W-:Y:S02]  /*2ca0*/  LEA R14, P4, R15, R12, 0x1 ;  /* 0x0000000c0f0e7211 */ /* 0x000fe400078808ff */
[----:B------:R-:W-:Y:S02]  /*2cb0*/  PRMT R154, R129, 0x7610, R154 ;  /* 0x00007610819a7816 */ /* 0x000fe4000000009a */
[----:B------:R-:W-:-:S03]  /*2cc0*/  LEA.HI.X R15, R15, R13, R128, 0x1, P4 ;  /* 0x0000000d0f0f7211 */ /* 0x000fc600020f0c80 */
[----:B------:R0:W-:Y:S04]  /*2cd0*/  @P2 STG.E.U16 desc[UR36][R6.64+0x2], R154 ;  /* 0x0000029a06002986 */ /* 0x0001e8000c101524 */
[----:B------:R2:W3:Y:S01]  /*2ce0*/  @P1 LDG.E.LTC128B.U16 R138, desc[UR36][R14.64] ;  /* 0x000000240e8a1981 */ /* 0x0004e2000c1e1520 */
[C---:B------:R-:W-:Y:S01]  /*2cf0*/  IMAD.SHL.U32 R153, R4.reuse, 0x10, RZ ;  /* 0x0000001004997824 */ /* 0x040fe200078e00ff */
[----:B------:R-:W-:Y:S01]  /*2d00*/  SHF.L.U64.HI R155, R4, 0x4, R5 ;  /* 0x00000004049b7819 */ /* 0x000fe20000010205 */
[----:B------:R-:W-:Y:S01]  /*2d10*/  BSSY B1, `(.L_x_37) ;  /* 0x0000011000017945 */ /* 0x000fe20003800000 */
[----:B------:R-:W-:Y:S02]  /*2d20*/  IADD3 R156, P2, R10, R158, RZ ;  /* 0x0000009e0a9c7210 */ /* 0x000fe40007f5e0ff */
[----:B------:R-:W-:-:S03]  /*2d30*/  IADD3 R128, P4, R153, R6, RZ ;  /* 0x0000000699807210 */ /* 0x000fc60007f9e0ff */
[----:B------:R-:W-:Y:S01]  /*2d40*/  IMAD.X R157, R11, 0x1, R161, P2 ;  /* 0x000000010b9d7824 */ /* 0x000fe200010e06a1 */
[----:B------:R-:W-:Y:S01]  /*2d50*/  ISETP.GT.AND P2, PT, R0, 0x8, P3 ;  /* 0x000000080000780c */ /* 0x000fe20001f44270 */
[----:B------:R-:W-:-:S03]  /*2d60*/  IMAD.WIDE.U32 R156, R137, R20, R156 ;  /* 0x00000014899c7225 */ /* 0x000fc600078e009c */
[----:B--2---:R-:W-:Y:S01]  /*2d70*/  LEA R14, P5, R156, R12, 0x1 ;  /* 0x0000000c9c0e7211 */ /* 0x004fe200078a08ff */
[----:B---3--:R-:W-:-:S04]  /*2d80*/  IMAD.U32 R129, R138, 0x10000, RZ ;  /* 0x000100008a817824 */ /* 0x008fc800078e00ff */
[----:B------:R-:W-:-:S04]  /*2d90*/  FMUL R129, R129, R140 ;  /* 0x0000008c81817220 */ /* 0x000fc80000400000 */
[----:B------:R-:W-:Y:S01]  /*2da0*/  FFMA R129, R130, R139, R129 ;  /* 0x0000008b82817223 */ /* 0x000fe20000000081 */
[----:B------:R-:W-:-:S04]  /*2db0*/  IMAD.IADD R130, R21, 0x1, R157 ;  /* 0x0000000115827824 */ /* 0x000fc800078e029d */
[----:B0-----:R-:W-:Y:S01]  /*2dc0*/  F2FP.BF16.F32.PACK_AB R154, RZ, R129 ;  /* 0x00000081ff9a723e */ /* 0x001fe200000010ff */
[----:B------:R-:W-:Y:S01]  /*2dd0*/  IMAD.X R129, R155, 0x1, R7, P4 ;  /* 0x000000019b817824 */ /* 0x000fe200020e0607 */
[----:B------:R-:W-:-:S04]  /*2de0*/  LEA.HI.X R15, R156, R13, R130, 0x1, P5 ;  /* 0x0000000d9c0f7211 */ /* 0x000fc800028f0c82 */
[----:B------:R0:W-:Y:S01]  /*2df0*/  @P1 STG.E.U16 desc[UR36][R128.64], R154 ;  /* 0x0000009a80001986 */ /* 0x0001e2000c101524 */
[----:B------:R-:W-:Y:S05]  /*2e00*/  @!P2 BRA `(.L_x_38) ;  /* 0x000000000004a947 */ /* 0x000fea0003800000 */
[----:B------:R2:W5:Y:S02]  /*2e10*/  LDG.E.LTC128B.U16 R138, desc[UR36][R14.64+0x2] ;  /* 0x000002240e8a7981 */ /* 0x000564000c1e1520 */
.L_x_38:
[----:B------:R-:W-:Y:S05]  /*2e20*/  BSYNC B1 ;  /* 0x0000000000017941 */ /* 0x000fea0003800000 */
.L_x_37:
[----:B-----5:R-:W-:Y:S01]  /*2e30*/  IMAD.U32 R157, R138, 0x10000, RZ ;  /* 0x000100008a9d7824 */ /* 0x020fe200078e00ff */
[----:B------:R-:W-:Y:S01]  /*2e40*/  ISETP.GT.AND P1, PT, R3, 0x8, PT ;  /* 0x000000080300780c */ /* 0x000fe20003f24270 */
[----:B------:R-:W-:Y:S02]  /*2e50*/  BSSY B1, `(.L_x_39) ;  /* 0x000000c000017945 */ /* 0x000fe40003800000 */
[----:B------:R-:W-:Y:S01]  /*2e60*/  FMUL R130, R157, R140 ;  /* 0x0000008c9d827220 */ /* 0x000fe20000400000 */
[----:B------:R-:W-:Y:S01]  /*2e70*/  ISETP.GT.AND P4, PT, R0, RZ, P1 ;  /* 0x000000ff0000720c */ /* 0x000fe20000f84270 */
[----:B------:R-:W-:Y:S02]  /*2e80*/  IMAD R157, R145, 0x78, RZ ;  /* 0x00000078919d7824 */ /* 0x000fe400078e02ff */
[----:B------:R-:W-:Y:S01]  /*2e90*/  FFMA R130, R131, R139, R130 ;  /* 0x0000008b83827223 */ /* 0x000fe20000000082 */
[----:B------:R-:W-:-:S04]  /*2ea0*/  IMAD.MOV.U32 R131, RZ, RZ, R161 ;  /* 0x000000ffff837224 */ /* 0x000fc800078e00a1 */
[----:B------:R-:W-:-:S04]  /*2eb0*/  F2FP.BF16.F32.PACK_AB R130, RZ, R130 ;  /* 0x00000082ff82723e */ /* 0x000fc800000010ff */
[----:B0-----:R-:W-:Y:S01]  /*2ec0*/  PRMT R154, R130, 0x7610, R154 ;  /* 0x00007610829a7816 */ /* 0x001fe2000000009a */
[----:B------:R-:W-:-:S04]  /*2ed0*/  IMAD.MOV.U32 R130, RZ, RZ, R158 ;  /* 0x000000ffff827224 */ /* 0x000fc800078e009e */
[----:B------:R0:W-:Y:S01]  /*2ee0*/  @P2 STG.E.U16 desc[UR36][R128.64+0x2], R154 ;  /* 0x0000029a80002986 */ /* 0x0001e2000c101524 */
[----:B------:R-:W-:Y:S05]  /*2ef0*/  @!P4 BRA `(.L_x_40) ;  /* 0x000000000004c947 */ /* 0x000fea0003800000 */
[----:B------:R3:W5:Y:S02]  /*2f00*/  LDG.E.LTC128B.U16 R138, desc[UR36][R8.64+0x10] ;  /* 0x00001024088a7981 */ /* 0x000764000c1e1520 */
.L_x_40:
[----:B------:R-:W-:Y:S05]  /*2f10*/  BSYNC B1 ;  /* 0x0000000000017941 */ /* 0x000fea0003800000 */
.L_x_39:
[----:B-----5:R-:W-:Y:S01]  /*2f20*/  IMAD.U32 R145, R138, 0x10000, RZ ;  /* 0x000100008a917824 */ /* 0x020fe200078e00ff */
[----:B------:R-:W-:Y:S01]  /*2f30*/  BSSY B1, `(.L_x_41) ;  /* 0x000000d000017945 */ /* 0x000fe20003800000 */
[----:B------:R-:W-:-:S04]  /*2f40*/  IMAD.WIDE.U32 R130, R144, 0x78, R130 ;  /* 0x0000007890827825 */ /* 0x000fc800078e0082 */
[----:B------:R-:W-:Y:S01]  /*2f50*/  FMUL R145, R145, R140 ;  /* 0x0000008c91917220 */ /* 0x000fe20000400000 */
[----:B------:R-:W-:Y:S01]  /*2f60*/  IMAD.IADD R159, R131, 0x1, R157 ;  /* 0x00000001839f7824 */ /* 0x000fe200078e029d */
[----:B0-----:R-:W-:Y:S02]  /*2f70*/  IADD3 R154, P2, P5, R150, R130, R146 ;  /* 0x00000082969a7210 */ /* 0x001fe40007d5e092 */
[----:B------:R-:W-:Y:S02]  /*2f80*/  FFMA R145, R132, R139, R145 ;  /* 0x0000008b84917223 */ /* 0x000fe40000000091 */
[----:B------:R-:W-:-:S03]  /*2f90*/  IADD3.X R156, R149, R159, R147, P2, P5 ;  /* 0x0000009f959c7210 */ /* 0x000fc600017ea493 */
[----:B------:R-:W-:Y:S02]  /*2fa0*/  F2FP.BF16.F32.PACK_AB R145, RZ, R145 ;  /* 0x00000091ff91723e */ /* 0x000fe400000010ff */
[----:B------:R-:W-:-:S03]  /*2fb0*/  ISETP.GT.AND P2, PT, R3, 0x9, PT ;  /* 0x000000090300780c */ /* 0x000fc60003f44270 */
[----:B------:R0:W-:Y:S01]  /*2fc0*/  @P4 STG.E.U16 desc[UR36][R6.64+0x10], R145 ;  /* 0x0000109106004986 */ /* 0x0001e2000c101524 */
[----:B------:R-:W-:-:S13]  /*2fd0*/  ISETP.GT.AND P5, PT, R0, RZ, P2 ;  /* 0x000000ff0000720c */ /* 0x000fda00017a4270 */
[----:B0-----:R-:W-:Y:S05]  /*2fe0*/  @!P5 BRA `(.L_x_42) ;  /* 0x000000000004d947 */ /* 0x001fea0003800000 */
[----:B------:R0:W5:Y:S02]  /*2ff0*/  LDG.E.LTC128B.U16 R138, desc[UR36][R8.64+0x12] ;  /* 0x00001224088a7981 */ /* 0x000164000c1e1520 */
.L_x_42:
[----:B------:R-:W-:Y:S05]  /*3000*/  BSYNC B1 ;  /* 0x0000000000017941 */ /* 0x000fea0003800000 */
.L_x_41:
[----:B-----5:R-:W-:Y:S01]  /*3010*/  IMAD.U32 R145, R138, 0x10000, RZ ;  /* 0x000100008a917824 */ /* 0x020fe200078e00ff */
[----:B------:R-:W-:Y:S01]  /*3020*/  ISETP.GT.AND P4, PT, R0, 0x8, P1 ;  /* 0x000000080000780c */ /* 0x000fe20000f84270 */
[----:B------:R-:W-:Y:S02]  /*3030*/  BSSY B1, `(.L_x_43) ;  /* 0x0000007000017945 */ /* 0x000fe40003800000 */
[----:B------:R-:W-:-:S04]  /*3040*/  FMUL R132, R145, R140 ;  /* 0x0000008c91847220 */ /* 0x000fc80000400000 */
[----:B------:R-:W-:-:S05]  /*3050*/  FFMA R132, R133, R139, R132 ;  /* 0x0000008b85847223 */ /* 0x000fca0000000084 */
[----:B------:R-:W-:-:S05]  /*3060*/  F2FP.BF16.F32.PACK_AB R132, RZ, R132 ;  /* 0x00000084ff84723e */ /* 0x000fca00000010ff */
[----:B------:R4:W-:Y:S01]  /*3070*/  @P5 STG.E.U16 desc[UR36][R6.64+0x12], R132 ;  /* 0x0000128406005986 */ /* 0x0009e2000c101524 */
[----:B------:R-:W-:Y:S05]  /*3080*/  @!P4 BRA `(.L_x_44) ;  /* 0x000000000004c947 */ /* 0x000fea0003800000 */
[----:B------:R0:W5:Y:S02]  /*3090*/  LDG.E.LTC128B.U16 R138, desc[UR36][R14.64+0x10] ;  /* 0x000010240e8a7981 */ /* 0x000164000c1e1520 */
.L_x_44:
[----:B------:R-:W-:Y:S05]  /*30a0*/  BSYNC B1 ;  /* 0x0000000000017941 */ /* 0x000fea0003800000 */
.L_x_43:
        /* <DEDUP_REMOVED lines=9> */
.L_x_46:
[----:B------:R-:W-:Y:S05]  /*3140*/  BSYNC B1 ;  /* 0x0000000000017941 */ /* 0x000fea0003800000 */
.L_x_45:
[----:B-----5:R-:W-:-:S04]  /*3150*/  IMAD.U32 R131, R138, 0x10000, RZ ;  /* 0x000100008a837824 */ /* 0x020fc800078e00ff */
[----:B----4-:R-:W-:Y:S01]  /*3160*/  FMUL R132, R131, R140 ;  /* 0x0000008c83847220 */ /* 0x010fe20000400000 */
[----:B------:R-:W-:-:S03]  /*3170*/  IADD3 R131, P4, R150, R130, RZ ;  /* 0x0000008296837210 */ /* 0x000fc60007f9e0ff */
[----:B------:R-:W-:Y:S02]  /*3180*/  FFMA R132, R135, R139, R132 ;  /* 0x0000008b87847223 */ /* 0x000fe40000000084 */
[----:B------:R-:W-:Y:S01]  /*3190*/  IMAD.X R148, R159, 0x1, R149, P4 ;  /* 0x000000019f947824 */ /* 0x000fe200020e0695 */
[C---:B------:R-:W-:Y:S02]  /*31a0*/  LEA R130, P4, R131.reuse, R12, 0x1 ;  /* 0x0000000c83827211 */ /* 0x040fe400078808ff */
[----:B------:R-:W-:Y:S02]  /*31b0*/  F2FP.BF16.F32.PACK_AB R132, RZ, R132 ;  /* 0x00000084ff84723e */ /* 0x000fe400000010ff */
[----:B------:R-:W-:Y:S02]  /*31c0*/  LEA.HI.X R131, R131, R13, R148, 0x1, P4 ;  /* 0x0000000d83837211 */ /* 0x000fe400020f0c94 */
[----:B0-----:R-:W-:-:S05]  /*31d0*/  PRMT R133, R132, 0x7610, R133 ;  /* 0x0000761084857816 */ /* 0x001fca0000000085 */
[----:B------:R0:W-:Y:S01]  /*31e0*/  @P5 STG.E.U16 desc[UR36][R128.64+0x12], R133 ;  /* 0x0000128580005986 */ /* 0x0001e2000c101524 */
[----:B------:R-:W-:-:S13]  /*31f0*/  ISETP.GT.AND P5, PT, R0, 0x80, P0 ;  /* 0x000000800000780c */ /* 0x000fda00007a4270 */
[----:B------:R4:W2:Y:S01]  /*3200*/  @P5 LDG.E.LTC128B.U16 R138, desc[UR36][R130.64] ;  /* 0x00000024828a5981 */ /* 0x0008a2000c1e1520 */
[----:B------:R-:W-:Y:S01]  /*3210*/  IMAD.WIDE.U32 R148, R144, 0x78, R146 ;  /* 0x0000007890947825 */ /* 0x000fe200078e0092 */
[----:B------:R-:W-:Y:S03]  /*3220*/  BSSY B1, `(.L_x_47) ;  /* 0x0000016000017945 */ /* 0x000fe60003800000 */
[----:B------:R-:W-:Y:S02]  /*3230*/  IMAD.IADD R151, R157, 0x1, R149 ;  /* 0x000000019d977824 */ /* 0x000fe400078e0295 */
[----:B------:R-:W-:Y:S02]  /*3240*/  IMAD.MOV.U32 R150, RZ, RZ, R148 ;  /* 0x000000ffff967224 */ /* 0x000fe400078e0094 */
[----:B------:R-:W-:Y:S02]  /*3250*/  IMAD R5, R5, 0xf0, RZ ;  /* 0x000000f005057824 */ /* 0x000fe400078e02ff */
[----:B0-----:R-:W-:-:S03]  /*3260*/  IMAD.WIDE.U32 R132, R142, R144, R150 ;  /* 0x000000908e847225 */ /* 0x001fc600078e0096 */
[----:B------:R-:W-:-:S04]  /*3270*/  IADD3 R134, P4, R10, R132, RZ ;  /* 0x000000840a867210 */ /* 0x000fc80007f9e0ff */
[----:B------:R-:W-:-:S03]  /*3280*/  IADD3.X R135, R11, R141, R133, P4, !PT ;  /* 0x0000008d0b877210 */ /* 0x000fc600027fe485 */
[----:B------:R-:W-:-:S04]  /*3290*/  IMAD.WIDE.U32 R134, R137, R20, R134 ;  /* 0x0000001489867225 */ /* 0x000fc800078e0086 */
[----:B----4-:R-:W-:Y:S01]  /*32a0*/  IMAD.IADD R131, R21, 0x1, R135 ;  /* 0x0000000115837824 */ /* 0x010fe200078e0287 */
[----:B------:R-:W-:-:S04]  /*32b0*/  LEA R130, P4, R134, R12, 0x1 ;  /* 0x0000000c86827211 */ /* 0x000fc800078808ff */
[----:B------:R-:W-:Y:S02]  /*32c0*/  LEA.HI.X R131, R134, R13, R131, 0x1, P4 ;  /* 0x0000000d86837211 */ /* 0x000fe400020f0c83 */
[----:B------:R-:W-:Y:S01]  /*32d0*/  ISETP.GT.AND P4, PT, R0, 0x80, P3 ;  /* 0x000000800000780c */ /* 0x000fe20001f84270 */
[----:B--2---:R-:W-:-:S04]  /*32e0*/  IMAD.U32 R133, R138, 0x10000, RZ ;  /* 0x000100008a857824 */ /* 0x004fc800078e00ff */
[----:B------:R-:W-:-:S04]  /*32f0*/  FMUL R133, R133, R140 ;  /* 0x0000008c85857220 */ /* 0x000fc80000400000 */
[----:B------:R-:W-:Y:S01]  /*3300*/  FFMA R120, R120, R139, R133 ;  /* 0x0000008b78787223 */ /* 0x000fe20000000085 */
[----:B------:R-:W-:-:S04]  /*3310*/  IMAD.WIDE.U32 R132, R4, 0xf0, R128 ;  /* 0x000000f004847825 */ /* 0x000fc800078e0080 */
[----:B------:R-:W-:Y:S01]  /*3320*/  F2FP.BF16.F32.PACK_AB R120, RZ, R120 ;  /* 0x00000078ff78723e */ /* 0x000fe200000010ff */
[----:B------:R-:W-:Y:S02]  /*3330*/  IMAD.IADD R135, R133, 0x1, R5 ;  /* 0x0000000185877824 */ /* 0x000fe400078e0205 */
[----:B------:R-:W-:-:S05]  /*3340*/  @P5 IMAD.MOV.U32 R134, RZ, RZ, R132 ;  /* 0x000000ffff865224 */ /* 0x000fca00078e0084 */
[----:B------:R0:W-:Y:S01]  /*3350*/  @P5 STG.E.U16 desc[UR36][R134.64], R120 ;  /* 0x0000007886005986 */ /* 0x0001e2000c101524 */
[----:B------:R-:W-:Y:S05]  /*3360*/  @!P4 BRA `(.L_x_48) ;  /* 0x000000000004c947 */ /* 0x000fea0003800000 */
[----:B------:R2:W5:Y:S02]  /*3370*/  LDG.E.LTC128B.U16 R138, desc[UR36][R130.64+0x2] ;  /* 0x00000224828a7981 */ /* 0x000564000c1e1520 */
.L_x_48:
[----:B------:R-:W-:Y:S05]  /*3380*/  BSYNC B1 ;  /* 0x0000000000017941 */ /* 0x000fea0003800000 */
.L_x_47:
[----:B-----5:R-:W-:Y:S01]  /*3390*/  IMAD.U32 R143, R138, 0x10000, RZ ;  /* 0x000100008a8f7824 */ /* 0x020fe200078e00ff */
[----:B------:R-:W-:Y:S01]  /*33a0*/  IADD3 R148, P5, R146, R148, RZ ;  /* 0x0000009492947210 */ /* 0x000fe20007fbe0ff */
[----:B------:R-:W-:Y:S01]  /*33b0*/  @P4 IMAD.MOV.U32 R146, RZ, RZ, R132 ;  /* 0x000000ffff924224 */ /* 0x000fe200078e0084 */
[----:B------:R-:W-:Y:S01]  /*33c0*/  ISETP.GT.AND P0, PT, R0, 0x88, P0 ;  /* 0x000000880000780c */ /* 0x000fe20000704270 */
[----:B0-----:R-:W-:Y:S01]  /*33d0*/  FMUL R120, R143, R140 ;  /* 0x0000008c8f787220 */ /* 0x001fe20000400000 */
[----:B------:R-:W-:Y:S01]  /*33e0*/  BSSY B1, `(.L_x_49) ;  /* 0x000000d000017945 */ /* 0x000fe20003800000 */
[----:B------:R-:W-:Y:S02]  /*33f0*/  IMAD.X R149, R151, 0x1, R147, P5 ;  /* 0x0000000197957824 */ /* 0x000fe400028e0693 */
[----:B------:R-:W-:Y:S01]  /*3400*/  FFMA R120, R121, R139, R120 ;  /* 0x0000008b79787223 */ /* 0x000fe20000000078 */
[----:B------:R-:W-:Y:S02]  /*3410*/  @P4 IMAD.MOV.U32 R147, RZ, RZ, R135 ;  /* 0x000000ffff934224 */ /* 0x000fe400078e0087 */
[----:B------:R-:W-:-:S02]  /*3420*/  IMAD.WIDE.U32 R142, R142, R144, R148 ;  /* 0x000000908e8e7225 */ /* 0x000fc400078e0094 */
[----:B------:R-:W-:Y:S02]  /*3430*/  F2FP.BF16.F32.PACK_AB R120, RZ, R120 ;  /* 0x00000078ff78723e */ /* 0x000fe400000010ff */
[----:B------:R-:W-:Y:S02]  /*3440*/  IADD3 R144, P5, R10, R142, RZ ;  /* 0x0000008e0a907210 */ /* 0x000fe40007fbe0ff */
[----:B------:R-:W-:-:S05]  /*3450*/  PRMT R121, R120, 0x7610, R121 ;  /* 0x0000761078797816 */ /* 0x000fca0000000079 */
[----:B------:R0:W-:Y:S01]  /*3460*/  @P4 STG.E.U16 desc[UR36][R146.64+0x2], R121 ;  /* 0x0000027992004986 */ /* 0x0001e2000c101524 */
[----:B------:R-:W-:-:S04]  /*3470*/  LEA R120, P4, R154, R12, 0x1 ;  /* 0x0000000c9a787211 */ /* 0x000fc800078808ff */
[----:B0-----:R-:W-:Y:S01]  /*3480*/  LEA.HI.X R121, R154, R13, R156, 0x1, P4 ;  /* 0x0000000d9a797211 */ /* 0x001fe200020f0c9c */
[----:B------:R-:W-:Y:S08]  /*3490*/  @!P0 BRA `(.L_x_50) ;  /* 0x0000000000048947 */ /* 0x000ff00003800000 */
[----:B------:R0:W5:Y:S02]  /*34a0*/  LDG.E.LTC128B.U16 R138, desc[UR36][R120.64] ;  /* 0x00000024788a7981 */ /* 0x000164000c1e1520 */
.L_x_50:
[----:B------:R-:W-:Y:S05]  /*34b0*/  BSYNC B1 ;  /* 0x0000000000017941 */ /* 0x000fea0003800000 */
.L_x_49:
[----:B0----5:R-:W-:Y:S01]  /*34c0*/  IMAD.U32 R121, R138, 0x10000, RZ ;  /* 0x000100008a797824 */ /* 0x021fe200078e00ff */
[----:B------:R-:W-:Y:S01]  /*34d0*/  IADD3.X R145, R11, R141, R143, P5, !PT ;  /* 0x0000008d0b917210 */ /* 0x000fe20002ffe48f */
[----:B------:R-:W-:Y:S01]  /*34e0*/  BSSY B1, `(.L_x_51) ;  /* 0x000000e000017945 */ /* 0x000fe20003800000 */
[----:B------:R-:W-:Y:S01]  /*34f0*/  IADD3 R10, P4, R153, R132, RZ ;  /* 0x00000084990a7210 */ /* 0x000fe20007f9e0ff */
[----:B------:R-:W-:Y:S01]  /*3500*/  FMUL R11, R121, R140 ;  /* 0x0000008c790b7220 */ /* 0x000fe20000400000 */
[----:B------:R-:W-:Y:S01]  /*3510*/  ISETP.GT.AND P3, PT, R0, 0x88, P3 ;  /* 0x000000880000780c */ /* 0x000fe20001f64270 */
[----:B------:R-:W-:-:S04]  /*3520*/  IMAD.WIDE.U32 R120, R137, R20, R144 ;  /* 0x0000001489787225 */ /* 0x000fc800078e0090 */
[----:B------:R-:W-:Y:S01]  /*3530*/  FFMA R11, R122, R139, R11 ;  /* 0x0000008b7a0b7223 */ /* 0x000fe2000000000b */
[----:B------:R-:W-:Y:S01]  /*3540*/  IMAD.IADD R21, R21, 0x1, R121 ;  /* 0x0000000115157824 */ /* 0x000fe200078e0279 */
[----:B------:R-:W-:-:S03]  /*3550*/  LEA R12, P5, R120, R12, 0x1 ;  /* 0x0000000c780c7211 */ /* 0x000fc600078a08ff */
[----:B------:R-:W-:Y:S01]  /*3560*/  F2FP.BF16.F32.PACK_AB R20, RZ, R11 ;  /* 0x0000000bff14723e */ /* 0x000fe200000010ff */
[----:B------:R-:W-:Y:S01]  /*3570*/  IMAD.X R11, R135, 0x1, R155, P4 ;  /* 0x00000001870b7824 */ /* 0x000fe200020e069b */
[----:B------:R-:W-:-:S04]  /*3580*/  LEA.HI.X R13, R120, R13, R21, 0x1, P5 ;  /* 0x0000000d780d7211 */ /* 0x000fc800028f0c15 */
[----:B------:R0:W-:Y:S01]  /*3590*/  @P0 STG.E.U16 desc[UR36][R10.64], R20 ;  /* 0x000000140a000986 */ /* 0x0001e2000c101524 */
[----:B------:R-:W-:Y:S05]  /*35a0*/  @!P3 BRA `(.L_x_52) ;  /* 0x000000000004b947 */ /* 0x000fea0003800000 */
[----:B------:R4:W5:Y:S02]  /*35b0*/  LDG.E.LTC128B.U16 R138, desc[UR36][R12.64+0x2] ;  /* 0x000002240c8a7981 */ /* 0x000964000c1e1520 */
.L_x_52:
[----:B------:R-:W-:Y:S05]  /*35c0*/  BSYNC B1 ;  /* 0x0000000000017941 */ /* 0x000fea0003800000 */
.L_x_51:
[----:B-----5:R-:W-:Y:S01]  /*35d0*/  IMAD.U32 R21, R138, 0x10000, RZ ;  /* 0x000100008a157824 */ /* 0x020fe200078e00ff */
[----:B------:R-:W-:Y:S01]  /*35e0*/  ISETP.GT.AND P0, PT, R0, 0x80, P1 ;  /* 0x000000800000780c */ /* 0x000fe20000f04270 */
[----:B------:R-:W-:Y:S02]  /*35f0*/  BSSY B1, `(.L_x_53) ;  /* 0x0000007000017945 */ /* 0x000fe40003800000 */
[----:B0-----:R-:W-:-:S04]  /*3600*/  FMUL R20, R21, R140 ;  /* 0x0000008c15147220 */ /* 0x001fc80000400000 */
[----:B------:R-:W-:-:S05]  /*3610*/  FFMA R20, R123, R139, R20 ;  /* 0x0000008b7b147223 */ /* 0x000fca0000000014 */
[----:B------:R-:W-:-:S05]  /*3620*/  F2FP.BF16.F32.PACK_AB R20, RZ, R20 ;  /* 0x00000014ff14723e */ /* 0x000fca00000010ff */
[----:B------:R0:W-:Y:S01]  /*3630*/  @P3 STG.E.U16 desc[UR36][R10.64+0x2], R20 ;  /* 0x000002140a003986 */ /* 0x0001e2000c101524 */
[----:B------:R-:W-:Y:S05]  /*3640*/  @!P0 BRA `(.L_x_54) ;  /* 0x0000000000048947 */ /* 0x000fea0003800000 */
[----:B------:R0:W5:Y:S02]  /*3650*/  LDG.E.LTC128B.U16 R138, desc[UR36][R130.64+0x10] ;  /* 0x00001024828a7981 */ /* 0x000164000c1e1520 */
.L_x_54:
[----:B------:R-:W-:Y:S05]  /*3660*/  BSYNC B1 ;  /* 0x0000000000017941 */ /* 0x000fea0003800000 */
.L_x_53:
[----:B-----5:R-:W-:Y:S01]  /*3670*/  IMAD.U32 R21, R138, 0x10000, RZ ;  /* 0x000100008a157824 */ /* 0x020fe200078e00ff */
[----:B------:R-:W-:Y:S01]  /*3680*/  ISETP.GT.AND P3, PT, R0, 0x80, P2 ;  /* 0x000000800000780c */ /* 0x000fe20001764270 */
[----:B0-----:R-:W-:Y:S01]  /*3690*/  @P0 IMAD.MOV.U32 R20, RZ, RZ, R132 ;  /* 0x000000ffff140224 */ /* 0x001fe200078e0084 */
[----:B------:R-:W-:Y:S01]  /*36a0*/  BSSY B1, `(.L_x_55) ;  /* 0x0000009000017945 */ /* 0x000fe20003800000 */
[----:B------:R-:W-:-:S04]  /*36b0*/  FMUL R21, R21, R140 ;  /* 0x0000008c15157220 */ /* 0x000fc80000400000 */
[----:B------:R-:W-:-:S05]  /*36c0*/  FFMA R21, R124, R139, R21 ;  /* 0x0000008b7c157223 */ /* 0x000fca0000000015 */
[----:B------:R-:W-:-:S04]  /*36d0*/  F2FP.BF16.F32.PACK_AB R21, RZ, R21 ;  /* 0x00000015ff15723e */ /* 0x000fc800000010ff */
[----:B------:R-:W-:Y:S01]  /*36e0*/  PRMT R120, R21, 0x7610, R120 ;  /* 0x0000761015787816 */ /* 0x000fe20000000078 */
[----:B------:R-:W-:-:S05]  /*36f0*/  @P0 IMAD.MOV.U32 R21, RZ, RZ, R135 ;  /* 0x000000ffff150224 */ /* 0x000fca00078e0087 */
[----:B------:R0:W-:Y:S01]  /*3700*/  @P0 STG.E.U16 desc[UR36][R20.64+0x10], R120 ;  /* 0x0000107814000986 */ /* 0x0001e2000c101524 */
[----:B------:R-:W-:Y:S05]  /*3710*/  @!P3 BRA `(.L_x_56) ;  /* 0x000000000004b947 */ /* 0x000fea0003800000 */
[----:B------:R0:W5:Y:S02]  /*3720*/  LDG.E.LTC128B.U16 R138, desc[UR36][R130.64+0x12] ;  /* 0x00001224828a7981 */ /* 0x000164000c1e1520 */
.L_x_56:
[----:B------:R-:W-:Y:S05]  /*3730*/  BSYNC B1 ;  /* 0x0000000000017941 */ /* 0x000fea0003800000 */
.L_x_55:
[----:B0----5:R-:W-:Y:S01]  /*3740*/  IMAD.U32 R21, R138, 0x10000, RZ ;  /* 0x000100008a157824 */ /* 0x021fe200078e00ff */
[----:B------:R-:W-:Y:S01]  /*3750*/  ISETP.GT.AND P1, PT, R0, 0x88, P1 ;  /* 0x000000880000780c */ /* 0x000fe20000f24270 */
[----:B------:R-:W-:Y:S01]  /*3760*/  @P3 IMAD.MOV.U32 R133, RZ, RZ, R135 ;  /* 0x000000ffff853224 */ /* 0x000fe200078e0087 */
[----:B------:R-:W-:Y:S01]  /*3770*/  BSSY B1, `(.L_x_57) ;  /* 0x0000007000017945 */ /* 0x000fe20003800000 */
[----:B------:R-:W-:-:S04]  /*3780*/  FMUL R20, R21, R140 ;  /* 0x0000008c15147220 */ /* 0x000fc80000400000 */
[----:B------:R-:W-:-:S05]  /*3790*/  FFMA R20, R125, R139, R20 ;  /* 0x0000008b7d147223 */ /* 0x000fca0000000014 */
[----:B------:R-:W-:-:S05]  /*37a0*/  F2FP.BF16.F32.PACK_AB R20, RZ, R20 ;  /* 0x00000014ff14723e */ /* 0x000fca00000010ff */
[----:B------:R0:W-:Y:S01]  /*37b0*/  @P3 STG.E.U16 desc[UR36][R132.64+0x12], R20 ;  /* 0x0000121484003986 */ /* 0x0001e2000c101524 */
[----:B------:R-:W-:Y:S05]  /*37c0*/  @!P1 BRA `(.L_x_58) ;  /* 0x0000000000049947 */ /* 0x000fea0003800000 */
[----:B------:R0:W5:Y:S02]  /*37d0*/  LDG.E.LTC128B.U16 R138, desc[UR36][R12.64+0x10] ;  /* 0x000010240c8a7981 */ /* 0x000164000c1e1520 */
.L_x_58:
[----:B------:R-:W-:Y:S05]  /*37e0*/  BSYNC B1 ;  /* 0x0000000000017941 */ /* 0x000fea0003800000 */
.L_x_57:
        /* <DEDUP_REMOVED lines=9> */
.L_x_60:
[----:B------:R-:W-:Y:S05]  /*3880*/  BSYNC B1 ;  /* 0x0000000000017941 */ /* 0x000fea0003800000 */
.L_x_59:
[----:B0----5:R-:W-:Y:S01]  /*3890*/  IMAD.U32 R21, R138, 0x10000, RZ ;  /* 0x000100008a157824 */ /* 0x021fe200078e00ff */
[----:B------:R-:W-:Y:S01]  /*38a0*/  ISETP.GT.AND P3, PT, R3, 0x10, PT ;  /* 0x000000100300780c */ /* 0x000fe20003f64270 */
[----:B------:R-:W-:Y:S02]  /*38b0*/  BSSY B1, `(.L_x_61) ;  /* 0x0000008000017945 */ /* 0x000fe40003800000 */
[----:B------:R-:W-:Y:S01]  /*38c0*/  FMUL R20, R21, R140 ;  /* 0x0000008c15147220 */ /* 0x000fe20000400000 */
[----:B------:R-:W-:-:S03]  /*38d0*/  ISETP.GT.AND P0, PT, R0, RZ, P3 ;  /* 0x000000ff0000720c */ /* 0x000fc60001f04270 */
[----:B------:R-:W-:-:S05]  /*38e0*/  FFMA R20, R127, R139, R20 ;  /* 0x0000008b7f147223 */ /* 0x000fca0000000014 */
[----:B------:R-:W-:-:S05]  /*38f0*/  F2FP.BF16.F32.PACK_AB R20, RZ, R20 ;  /* 0x00000014ff14723e */ /* 0x000fca00000010ff */
[----:B------:R0:W-:Y:S01]  /*3900*/  @P2 STG.E.U16 desc[UR36][R10.64+0x12], R20 ;  /* 0x000012140a002986 */ /* 0x0001e2000c101524 */
[----:B------:R-:W-:Y:S05]  /*3910*/  @!P0 BRA `(.L_x_62) ;  /* 0x0000000000048947 */ /* 0x000fea0003800000 */
[----:B------:R0:W5:Y:S02]  /*3920*/  LDG.E.LTC128B.U16 R138, desc[UR36][R8.64+0x20] ;  /* 0x00002024088a7981 */ /* 0x000164000c1e1520 */
.L_x_62:
[----:B------:R-:W-:Y:S05]  /*3930*/  BSYNC B1 ;  /* 0x0000000000017941 */ /* 0x000fea0003800000 */
.L_x_61:
        /* <DEDUP_REMOVED lines=10> */
.L_x_64:
[----:B------:R-:W-:Y:S05]  /*39e0*/  BSYNC B1 ;  /* 0x0000000000017941 */ /* 0x000fea0003800000 */
.L_x_63:
[----:B0----5:R-:W-:Y:S01]  /*39f0*/  IMAD.U32 R11, R138, 0x10000, RZ ;  /* 0x000100008a0b7824 */ /* 0x021fe200078e00ff */
        /* <DEDUP_REMOVED lines=8> */
.L_x_66:
[----:B------:R-:W-:Y:S05]  /*3a80*/  BSYNC B1 ;  /* 0x0000000000017941 */ /* 0x000fea0003800000 */
.L_x_65:
        /* <DEDUP_REMOVED lines=9> */
.L_x_68:
[----:B------:R-:W-:Y:S05]  /*3b20*/  BSYNC B1 ;  /* 0x0000000000017941 */ /* 0x000fea0003800000 */
.L_x_67:
        /* <DEDUP_REMOVED lines=10> */
.L_x_70:
[----:B------:R-:W-:Y:S05]  /*3bd0*/  BSYNC B1 ;  /* 0x0000000000017941 */ /* 0x000fea0003800000 */
.L_x_69:
[----:B-----5:R-:W-:Y:S01]  /*3be0*/  IMAD.U32 R11, R138, 0x10000, RZ ;  /* 0x000100008a0b7824 */ /* 0x020fe200078e00ff */
        /* <DEDUP_REMOVED lines=9> */
.L_x_72:
[----:B------:R-:W-:Y:S05]  /*3c80*/  BSYNC B1 ;  /* 0x0000000000017941 */ /* 0x000fea0003800000 */
.L_x_71:
        /* <DEDUP_REMOVED lines=9> */
.L_x_74:
[----:B------:R-:W-:Y:S05]  /*3d20*/  BSYNC B1 ;  /* 0x0000000000017941 */ /* 0x000fea0003800000 */
.L_x_73:
        /* <DEDUP_REMOVED lines=9> */
.L_x_76:
[----:B------:R-:W-:Y:S05]  /*3dc0*/  BSYNC B1 ;  /* 0x0000000000017941 */ /* 0x000fea0003800000 */
.L_x_75:
        /* <DEDUP_REMOVED lines=9> */
.L_x_78:
[----:B------:R-:W-:Y:S05]  /*3e60*/  BSYNC B1 ;  /* 0x0000000000017941 */ /* 0x000fea0003800000 */
.L_x_77:
[----:B-----5:R-:W-:Y:S01]  /*3e70*/  IMAD.U32 R11, R138, 0x10000, RZ ;  /* 0x000100008a0b7824 */ /* 0x020fe200078e00ff */
[----:B------:R-:W-:Y:S01]  /*3e80*/  ISETP.GT.AND P4, PT, R0, 0x80, P2 ;  /* 0x000000800000780c */ /* 0x000fe20001784270 */
[----:B------:R-:W-:Y:S02]  /*3e90*/  BSSY B1, `(.L_x_79) ;  /* 0x000000a000017945 */ /* 0x000fe40003800000 */
[----:B------:R-:W-:-:S04]  /*3ea0*/  FMUL R11, R11, R140 ;  /* 0x0000008c0b0b7220 */ /* 0x000fc80000400000 */
[----:B------:R-:W-:Y:S01]  /*3eb0*/  FFMA R104, R104, R139, R11 ;  /* 0x0000008b68687223 */ /* 0x000fe2000000000b */
[----:B0-----:R-:W-:-:S04]  /*3ec0*/  IMAD.WIDE.U32 R10, R4, 0xf0, R128 ;  /* 0x000000f0040a7825 */ /* 0x001fc800078e0080 */
[----:B------:R-:W-:Y:S01]  /*3ed0*/  F2FP.BF16.F32.PACK_AB R104, RZ, R104 ;  /* 0x00000068ff68723e */ /* 0x000fe200000010ff */
[----:B------:R-:W-:Y:S02]  /*3ee0*/  IMAD.IADD R5, R5, 0x1, R11 ;  /* 0x0000000105057824 */ /* 0x000fe400078e020b */
[----:B------:R-:W-:-:S05]  /*3ef0*/  IMAD.MOV.U32 R4, RZ, RZ, R10 ;  /* 0x000000ffff047224 */ /* 0x000fca00078e000a */
[----:B------:R0:W-:Y:S01]  /*3f00*/  @P5 STG.E.U16 desc[UR36][R4.64+0x20], R104 ;  /* 0x0000206804005986 */ /* 0x0001e2000c101524 */
[----:B------:R-:W-:Y:S05]  /*3f10*/  @!P4 BRA `(.L_x_80) ;  /* 0x000000000004c947 */ /* 0x000fea0003800000 */
[----:B------:R0:W5:Y:S02]  /*3f20*/  LDG.E.LTC128B.U16 R138, desc[UR36][R130.64+0x22] ;  /* 0x00002224828a7981 */ /* 0x000164000c1e1520 */
.L_x_80:
[----:B------:R-:W-:Y:S05]  /*3f30*/  BSYNC B1 ;  /* 0x0000000000017941 */ /* 0x000fea0003800000 */
.L_x_79:
        /* <DEDUP_REMOVED lines=9> */
.L_x_82:
[----:B------:R-:W-:Y:S05]  /*3fd0*/  BSYNC B1 ;  /* 0x0000000000017941 */ /* 0x000fea0003800000 */
.L_x_81:
[----:B-----5:R-:W-:Y:S01]  /*3fe0*/  IMAD.U32 R11, R138, 0x10000, RZ ;  /* 0x000100008a0b7824 */ /* 0x020fe200078e00ff */
[----:B------:R-:W-:Y:S01]  /*3ff0*/  IADD3 R10, P4, R153, R10, RZ ;  /* 0x0000000a990a7210 */ /* 0x000fe20007f9e0ff */
[----:B------:R-:W-:Y:S01]  /*4000*/  BSSY B1, `(.L_x_83) ;  /* 0x0000009000017945 */ /* 0x000fe20003800000 */
[----:B------:R-:W-:Y:S01]  /*4010*/  ISETP.GT.AND P2, PT, R0, 0x88, P2 ;  /* 0x000000880000780c */ /* 0x000fe20001744270 */
[----:B------:R-:W-:-:S04]  /*4020*/  FMUL R11, R11, R140 ;  /* 0x0000008c0b0b7220 */ /* 0x000fc80000400000 */
[----:B------:R-:W-:-:S05]  /*4030*/  FFMA R11, R106, R139, R11 ;  /* 0x0000008b6a0b7223 */ /* 0x000fca000000000b */
[----:B0-----:R-:W-:Y:S01]  /*4040*/  F2FP.BF16.F32.PACK_AB R20, RZ, R11 ;  /* 0x0000000bff14723e */ /* 0x001fe200000010ff */
[----:B------:R-:W-:-:S05]  /*4050*/  IMAD.X R11, R155, 0x1, R5, P4 ;  /* 0x000000019b0b7824 */ /* 0x000fca00020e0605 */
[----:B------:R0:W-:Y:S01]  /*4060*/  @P3 STG.E.U16 desc[UR36][R10.64+0x20], R20 ;  /* 0x000020140a003986 */ /* 0x0001e2000c101524 */
[----:B------:R-:W-:Y:S05]  /*4070*/  @!P2 BRA `(.L_x_84) ;  /* 0x000000000004a947 */ /* 0x000fea0003800000 */
[----:B------:R0:W5:Y:S02]  /*4080*/  LDG.E.LTC128B.U16 R138, desc[UR36][R12.64+0x22] ;  /* 0x000022240c8a7981 */ /* 0x000164000c1e1520 */
.L_x_84:
[----:B------:R-:W-:Y:S05]  /*4090*/  BSYNC B1 ;  /* 0x0000000000017941 */ /* 0x000fea0003800000 */
.L_x_83:
        /* <DEDUP_REMOVED lines=9> */
.L_x_86:
[----:B------:R-:W-:Y:S05]  /*4130*/  BSYNC B1 ;  /* 0x0000000000017941 */ /* 0x000fea0003800000 */
.L_x_85:
        /* <DEDUP_REMOVED lines=9> */
.L_x_88:
[----:B------:R-:W-:Y:S05]  /*41d0*/  BSYNC B1 ;  /* 0x0000000000017941 */ /* 0x000fea0003800000 */
.L_x_87:
        /* <DEDUP_REMOVED lines=9> */
.L_x_90:
[----:B------:R-:W-:Y:S05]  /*4270*/  BSYNC B1 ;  /* 0x0000000000017941 */ /* 0x000fea0003800000 */
.L_x_89:
        /* <DEDUP_REMOVED lines=9> */
.L_x_92:
[----:B------:R-:W-:Y:S05]  /*4310*/  BSYNC B1 ;  /* 0x0000000000017941 */ /* 0x000fea0003800000 */
.L_x_91:
        /* <DEDUP_REMOVED lines=10> */
.L_x_94:
[----:B------:R-:W-:Y:S05]  /*43c0*/  BSYNC B1 ;  /* 0x0000000000017941 */ /* 0x000fea0003800000 */
.L_x_93:
        /* <DEDUP_REMOVED lines=10> */
.L_x_96:
[----:B------:R-:W-:Y:S05]  /*4470*/  BSYNC B1 ;  /* 0x0000000000017941 */ /* 0x000fea0003800000 */
.L_x_95:
        /* <DEDUP_REMOVED lines=9> */
.L_x_98:
[----:B------:R-:W-:Y:S05]  /*4510*/  BSYNC B1 ;  /* 0x0000000000017941 */ /* 0x000fea0003800000 */
.L_x_97:
        /* <DEDUP_REMOVED lines=9> */
.L_x_100:
[----:B------:R-:W-:Y:S05]  /*45b0*/  BSYNC B1 ;  /* 0x0000000000017941 */ /* 0x000fea0003800000 */
.L_x_99:
        /* <DEDUP_REMOVED lines=10> */
.L_x_102:
[----:B------:R-:W-:Y:S05]  /*4660*/  BSYNC B1 ;  /* 0x0000000000017941 */ /* 0x000fea0003800000 */
.L_x_101:
        /* <DEDUP_REMOVED lines=10> */
.L_x_104:
[----:B------:R-:W-:Y:S05]  /*4710*/  BSYNC B1 ;  /* 0x0000000000017941 */ /* 0x000fea0003800000 */
.L_x_103:
        /* <DEDUP_REMOVED lines=9> */
.L_x_106:
[----:B------:R-:W-:Y:S05]  /*47b0*/  BSYNC B1 ;  /* 0x0000000000017941 */ /* 0x000fea0003800000 */
.L_x_105:
        /* <DEDUP_REMOVED lines=9> */
.L_x_108:
[----:B------:R-:W-:Y:S05]  /*4850*/  BSYNC B1 ;  /* 0x0000000000017941 */ /* 0x000fea0003800000 */
.L_x_107:
        /* <DEDUP_REMOVED lines=9> */
.L_x_110:
[----:B------:R-:W-:Y:S05]  /*48f0*/  BSYNC B1 ;  /* 0x0000000000017941 */ /* 0x000fea0003800000 */
.L_x_109:
        /* <DEDUP_REMOVED lines=9> */
.L_x_112:
[----:B------:R-:W-:Y:S05]  /*4990*/  BSYNC B1 ;  /* 0x0000000000017941 */ /* 0x000fea0003800000 */
.L_x_111:
        /* <DEDUP_REMOVED lines=9> */
.L_x_114:
[----:B------:R-:W-:Y:S05]  /*4a30*/  BSYNC B1 ;  /* 0x0000000000017941 */ /* 0x000fea0003800000 */
.L_x_113:
        /* <DEDUP_REMOVED lines=9> */
.L_x_116:
[----:B------:R-:W-:Y:S05]  /*4ad0*/  BSYNC B1 ;  /* 0x0000000000017941 */ /* 0x000fea0003800000 */
.L_x_115:
        /* <DEDUP_REMOVED lines=9> */
.L_x_118:
[----:B------:R-:W-:Y:S05]  /*4b70*/  BSYNC B1 ;  /* 0x0000000000017941 */ /* 0x000fea0003800000 */
.L_x_117:
        /* <DEDUP_REMOVED lines=9> */
.L_x_120:
[----:B------:R-:W-:Y:S05]  /*4c10*/  BSYNC B1 ;  /* 0x0000000000017941 */ /* 0x000fea0003800000 */
.L_x_119:
        /* <DEDUP_REMOVED lines=9> */
.L_x_122:
[----:B------:R-:W-:Y:S05]  /*4cb0*/  BSYNC B1 ;  /* 0x0000000000017941 */ /* 0x000fea0003800000 */
.L_x_121:
        /* <DEDUP_REMOVED lines=9> */
.L_x_124:
[----:B------:R-:W-:Y:S05]  /*4d50*/  BSYNC B1 ;  /* 0x0000000000017941 */ /* 0x000fea0003800000 */
.L_x_123:
        /* <DEDUP_REMOVED lines=10> */
.L_x_126:
[----:B------:R-:W-:Y:S05]  /*4e00*/  BSYNC B1 ;  /* 0x0000000000017941 */ /* 0x000fea0003800000 */
.L_x_125:
        /* <DEDUP_REMOVED lines=10> */
.L_x_128:
[----:B------:R-:W-:Y:S05]  /*4eb0*/  BSYNC B1 ;  /* 0x0000000000017941 */ /* 0x000fea0003800000 */
.L_x_127:
        /* <DEDUP_REMOVED lines=9> */
.L_x_130:
[----:B------:R-:W-:Y:S05]  /*4f50*/  BSYNC B1 ;  /* 0x0000000000017941 */ /* 0x000fea0003800000 */
.L_x_129:
        /* <DEDUP_REMOVED lines=9> */
.L_x_132:
[----:B------:R-:W-:Y:S05]  /*4ff0*/  BSYNC B1 ;  /* 0x0000000000017941 */ /* 0x000fea0003800000 */
.L_x_131:
        /* <DEDUP_REMOVED lines=10> */
.L_x_134:
[----:B------:R-:W-:Y:S05]  /*50a0*/  BSYNC B1 ;  /* 0x0000000000017941 */ /* 0x000fea0003800000 */
.L_x_133:
        /* <DEDUP_REMOVED lines=10> */
.L_x_136:
[----:B------:R-:W-:Y:S05]  /*5150*/  BSYNC B1 ;  /* 0x0000000000017941 */ /* 0x000fea0003800000 */
.L_x_135:
        /* <DEDUP_REMOVED lines=9> */
.L_x_138:
[----:B------:R-:W-:Y:S05]  /*51f0*/  BSYNC B1 ;  /* 0x0000000000017941 */ /* 0x000fea0003800000 */
.L_x_137:
        /* <DEDUP_REMOVED lines=9> */
.L_x_140:
[----:B------:R-:W-:Y:S05]  /*5290*/  BSYNC B1 ;  /* 0x0000000000017941 */ /* 0x000fea0003800000 */
.L_x_139:
        /* <DEDUP_REMOVED lines=9> */
.L_x_142:
[----:B------:R-:W-:Y:S05]  /*5330*/  BSYNC B1 ;  /* 0x0000000000017941 */ /* 0x000fea0003800000 */
.L_x_141:
        /* <DEDUP_REMOVED lines=9> */
.L_x_144:
[----:B------:R-:W-:Y:S05]  /*53d0*/  BSYNC B1 ;  /* 0x0000000000017941 */ /* 0x000fea0003800000 */
.L_x_143:
        /* <DEDUP_REMOVED lines=9> */
.L_x_146:
[----:B------:R-:W-:Y:S05]  /*5470*/  BSYNC B1 ;  /* 0x0000000000017941 */ /* 0x000fea0003800000 */
.L_x_145:
        /* <DEDUP_REMOVED lines=9> */
.L_x_148:
[----:B------:R-:W-:Y:S05]  /*5510*/  BSYNC B1 ;  /* 0x0000000000017941 */ /* 0x000fea0003800000 */
.L_x_147:
        /* <DEDUP_REMOVED lines=9> */
.L_x_150:
[----:B------:R-:W-:Y:S05]  /*55b0*/  BSYNC B1 ;  /* 0x0000000000017941 */ /* 0x000fea0003800000 */
.L_x_149:
        /* <DEDUP_REMOVED lines=9> */
.L_x_152:
[----:B------:R-:W-:Y:S05]  /*5650*/  BSYNC B1 ;  /* 0x0000000000017941 */ /* 0x000fea0003800000 */
.L_x_151:
        /* <DEDUP_REMOVED lines=9> */
.L_x_154:
[----:B------:R-:W-:Y:S05]  /*56f0*/  BSYNC B1 ;  /* 0x0000000000017941 */ /* 0x000fea0003800000 */
.L_x_153:
        /* <DEDUP_REMOVED lines=9> */
.L_x_156:
[----:B------:R-:W-:Y:S05]  /*5790*/  BSYNC B1 ;  /* 0x0000000000017941 */ /* 0x000fea0003800000 */
.L_x_155:
        /* <DEDUP_REMOVED lines=10> */
.L_x_158:
[----:B------:R-:W-:Y:S05]  /*5840*/  BSYNC B1 ;  /* 0x0000000000017941 */ /* 0x000fea0003800000 */
.L_x_157:
        /* <DEDUP_REMOVED lines=10> */
.L_x_160:
[----:B------:R-:W-:Y:S05]  /*58f0*/  BSYNC B1 ;  /* 0x0000000000017941 */ /* 0x000fea0003800000 */
.L_x_159:
        /* <DEDUP_REMOVED lines=9> */
.L_x_162:
[----:B------:R-:W-:Y:S05]  /*5990*/  BSYNC B1 ;  /* 0x0000000000017941 */ /* 0x000fea0003800000 */
.L_x_161:
        /* <DEDUP_REMOVED lines=9> */
.L_x_164:
[----:B------:R-:W-:Y:S05]  /*5a30*/  BSYNC B1 ;  /* 0x0000000000017941 */ /* 0x000fea0003800000 */
.L_x_163:
        /* <DEDUP_REMOVED lines=10> */
.L_x_166:
[----:B------:R-:W-:Y:S05]  /*5ae0*/  BSYNC B1 ;  /* 0x0000000000017941 */ /* 0x000fea0003800000 */
.L_x_165:
        /* <DEDUP_REMOVED lines=10> */
.L_x_168:
[----:B------:R-:W-:Y:S05]  /*5b90*/  BSYNC B1 ;  /* 0x0000000000017941 */ /* 0x000fea0003800000 */
.L_x_167:
        /* <DEDUP_REMOVED lines=9> */
.L_x_170:
[----:B------:R-:W-:Y:S05]  /*5c30*/  BSYNC B1 ;  /* 0x0000000000017941 */ /* 0x000fea0003800000 */
.L_x_169:
        /* <DEDUP_REMOVED lines=9> */
.L_x_172:
[----:B------:R-:W-:Y:S05]  /*5cd0*/  BSYNC B1 ;  /* 0x0000000000017941 */ /* 0x000fea0003800000 */
.L_x_171:
        /* <DEDUP_REMOVED lines=9> */
.L_x_174:
[----:B------:R-:W-:Y:S05]  /*5d70*/  BSYNC B1 ;  /* 0x0000000000017941 */ /* 0x000fea0003800000 */
.L_x_173:
        /* <DEDUP_REMOVED lines=9> */
.L_x_176:
[----:B------:R-:W-:Y:S05]  /*5e10*/  BSYNC B1 ;  /* 0x0000000000017941 */ /* 0x000fea0003800000 */
.L_x_175:
        /* <DEDUP_REMOVED lines=9> */
.L_x_178:
[----:B------:R-:W-:Y:S05]  /*5eb0*/  BSYNC B1 ;  /* 0x0000000000017941 */ /* 0x000fea0003800000 */
.L_x_177:
        /* <DEDUP_REMOVED lines=9> */
.L_x_180:
[----:B------:R-:W-:Y:S05]  /*5f50*/  BSYNC B1 ;  /* 0x0000000000017941 */ /* 0x000fea0003800000 */
.L_x_179:
        /* <DEDUP_REMOVED lines=9> */
.L_x_182:
[----:B------:R-:W-:Y:S05]  /*5ff0*/  BSYNC B1 ;  /* 0x0000000000017941 */ /* 0x000fea0003800000 */
.L_x_181:
        /* <DEDUP_REMOVED lines=9> */
.L_x_184:
[----:B------:R-:W-:Y:S05]  /*6090*/  BSYNC B1 ;  /* 0x0000000000017941 */ /* 0x000fea0003800000 */
.L_x_183:
        /* <DEDUP_REMOVED lines=9> */
.L_x_186:
[----:B------:R-:W-:Y:S05]  /*6130*/  BSYNC B1 ;  /* 0x0000000000017941 */ /* 0x000fea0003800000 */
.L_x_185:
        /* <DEDUP_REMOVED lines=9> */
.L_x_188:
[----:B------:R-:W-:Y:S05]  /*61d0*/  BSYNC B1 ;  /* 0x0000000000017941 */ /* 0x000fea0003800000 */
.L_x_187:
        /* <DEDUP_REMOVED lines=10> */
.L_x_190:
[----:B------:R-:W-:Y:S05]  /*6280*/  BSYNC B1 ;  /* 0x0000000000017941 */ /* 0x000fea0003800000 */
.L_x_189:
        /* <DEDUP_REMOVED lines=10> */
.L_x_192:
[----:B------:R-:W-:Y:S05]  /*6330*/  BSYNC B1 ;  /* 0x0000000000017941 */ /* 0x000fea0003800000 */
.L_x_191:
        /* <DEDUP_REMOVED lines=9> */
.L_x_194:
[----:B------:R-:W-:Y:S05]  /*63d0*/  BSYNC B1 ;  /* 0x0000000000017941 */ /* 0x000fea0003800000 */
.L_x_193:
        /* <DEDUP_REMOVED lines=9> */
.L_x_196:
[----:B------:R-:W-:Y:S05]  /*6470*/  BSYNC B1 ;  /* 0x0000000000017941 */ /* 0x000fea0003800000 */
.L_x_195:
        /* <DEDUP_REMOVED lines=10> */
.L_x_198:
[----:B------:R-:W-:Y:S05]  /*6520*/  BSYNC B1 ;  /* 0x0000000000017941 */ /* 0x000fea0003800000 */
.L_x_197:
        /* <DEDUP_REMOVED lines=10> */
.L_x_200:
[----:B------:R-:W-:Y:S05]  /*65d0*/  BSYNC B1 ;  /* 0x0000000000017941 */ /* 0x000fea0003800000 */
.L_x_199:
        /* <DEDUP_REMOVED lines=9> */
.L_x_202:
[----:B------:R-:W-:Y:S05]  /*6670*/  BSYNC B1 ;  /* 0x0000000000017941 */ /* 0x000fea0003800000 */
.L_x_201:
        /* <DEDUP_REMOVED lines=9> */
.L_x_204:
[----:B------:R-:W-:Y:S05]  /*6710*/  BSYNC B1 ;  /* 0x0000000000017941 */ /* 0x000fea0003800000 */
.L_x_203:
        /* <DEDUP_REMOVED lines=9> */
.L_x_206:
[----:B------:R-:W-:Y:S05]  /*67b0*/  BSYNC B1 ;  /* 0x0000000000017941 */ /* 0x000fea0003800000 */
.L_x_205:
        /* <DEDUP_REMOVED lines=9> */
.L_x_208:
[----:B------:R-:W-:Y:S05]  /*6850*/  BSYNC B1 ;  /* 0x0000000000017941 */ /* 0x000fea0003800000 */
.L_x_207:
        /* <DEDUP_REMOVED lines=9> */
.L_x_210:
[----:B------:R-:W-:Y:S05]  /*68f0*/  BSYNC B1 ;  /* 0x0000000000017941 */ /* 0x000fea0003800000 */
.L_x_209:
        /* <DEDUP_REMOVED lines=9> */
.L_x_212:
[----:B------:R-:W-:Y:S05]  /*6990*/  BSYNC B1 ;  /* 0x0000000000017941 */ /* 0x000fea0003800000 */
.L_x_211:
        /* <DEDUP_REMOVED lines=9> */
.L_x_214:
[----:B------:R-:W-:Y:S05]  /*6a30*/  BSYNC B1 ;  /* 0x0000000000017941 */ /* 0x000fea0003800000 */
.L_x_213:
        /* <DEDUP_REMOVED lines=9> */
.L_x_216:
[----:B------:R-:W-:Y:S05]  /*6ad0*/  BSYNC B1 ;  /* 0x0000000000017941 */ /* 0x000fea0003800000 */
.L_x_215:
        /* <DEDUP_REMOVED lines=9> */
.L_x_218:
[----:B------:R-:W-:Y:S05]  /*6b70*/  BSYNC B1 ;  /* 0x0000000000017941 */ /* 0x000fea0003800000 */
.L_x_217:
        /* <DEDUP_REMOVED lines=9> */
.L_x_220:
[----:B------:R-:W-:Y:S05]  /*6c10*/  BSYNC B1 ;  /* 0x0000000000017941 */ /* 0x000fea0003800000 */
.L_x_219:
        /* <DEDUP_REMOVED lines=10> */
.L_x_222:
[----:B------:R-:W-:Y:S05]  /*6cc0*/  BSYNC B1 ;  /* 0x0000000000017941 */ /* 0x000fea0003800000 */
.L_x_221:
        /* <DEDUP_REMOVED lines=10> */
.L_x_224:
[----:B------:R-:W-:Y:S05]  /*6d70*/  BSYNC B1 ;  /* 0x0000000000017941 */ /* 0x000fea0003800000 */
.L_x_223:
        /* <DEDUP_REMOVED lines=9> */
.L_x_226:
[----:B------:R-:W-:Y:S05]  /*6e10*/  BSYNC B1 ;  /* 0x0000000000017941 */ /* 0x000fea0003800000 */
.L_x_225:
        /* <DEDUP_REMOVED lines=9> */
.L_x_228:
[----:B------:R-:W-:Y:S05]  /*6eb0*/  BSYNC B1 ;  /* 0x0000000000017941 */ /* 0x000fea0003800000 */
.L_x_227:
        /* <DEDUP_REMOVED lines=10> */
.L_x_230:
[----:B------:R-:W-:Y:S05]  /*6f60*/  BSYNC B1 ;  /* 0x0000000000017941 */ /* 0x000fea0003800000 */
.L_x_229:
        /* <DEDUP_REMOVED lines=10> */
.L_x_232:
[----:B------:R-:W-:Y:S05]  /*7010*/  BSYNC B1 ;  /* 0x0000000000017941 */ /* 0x000fea0003800000 */
.L_x_231:
[----:B-----5:R-:W-:Y:S01]  /*7020*/  IMAD.U32 R3, R138, 0x10000, RZ ;  /* 0x000100008a037824 */ /* 0x020fe200078e00ff */
[----:B------:R-:W-:Y:S01]  /*7030*/  ISETP.GT.AND P5, PT, R0, 0x8, P1 ;  /* 0x000000080000780c */ /* 0x000fe20000fa4270 */
[----:B------:R-:W-:Y:S02]  /*7040*/  BSSY B1, `(.L_x_233) ;  /* 0x0000007000017945 */ /* 0x000fe40003800000 */
[----:B01-3--:R-:W-:-:S04]  /*7050*/  FMUL R8, R3, R140 ;  /* 0x0000008c03087220 */ /* 0x00bfc80000400000 */
[----:B------:R-:W-:-:S05]  /*7060*/  FFMA R8, R37, R139, R8 ;  /* 0x0000008b25087223 */ /* 0x000fca0000000008 */
[----:B------:R-:W-:-:S05]  /*7070*/  F2FP.BF16.F32.PACK_AB R8, RZ, R8 ;  /* 0x00000008ff08723e */ /* 0x000fca00000010ff */
[----:B------:R0:W-:Y:S01]  /*7080*/  @P4 STG.E.U16 desc[UR36][R6.64+0xd2], R8 ;  /* 0x0000d20806004986 */ /* 0x0001e2000c101524 */
[----:B------:R-:W-:Y:S05]  /*7090*/  @!P5 BRA `(.L_x_234) ;  /* 0x000000000004d947 */ /* 0x000fea0003800000 */
[----:B------:R1:W5:Y:S02]  /*70a0*/  LDG.E.LTC128B.U16 R138, desc[UR36][R14.64+0xd0] ;  /* 0x0000d0240e8a7981 */ /* 0x000364000c1e1520 */
.L_x_234:
[----:B------:R-:W-:Y:S05]  /*70b0*/  BSYNC B1 ;  /* 0x0000000000017941 */ /* 0x000fea0003800000 */
.L_x_233:
        /* <DEDUP_REMOVED lines=9> */
.L_x_236:
[----:B------:R-:W-:Y:S05]  /*7150*/  BSYNC B1 ;  /* 0x0000000000017941 */ /* 0x000fea0003800000 */
.L_x_235:
[----:B---3-5:R-:W-:Y:S01]  /*7160*/  IMAD.U32 R3, R138, 0x10000, RZ ;  /* 0x000100008a037824 */ /* 0x028fe200078e00ff */
        /* <DEDUP_REMOVED lines=8> */
.L_x_238:
[----:B------:R-:W-:Y:S05]  /*71f0*/  BSYNC B1 ;  /* 0x0000000000017941 */ /* 0x000fea0003800000 */
.L_x_237:
        /* <DEDUP_REMOVED lines=9> */
.L_x_240:
[----:B------:R-:W-:Y:S05]  /*7290*/  BSYNC B1 ;  /* 0x0000000000017941 */ /* 0x000fea0003800000 */
.L_x_239:
        /* <DEDUP_REMOVED lines=9> */
.L_x_242:
[----:B------:R-:W-:Y:S05]  /*7330*/  BSYNC B1 ;  /* 0x0000000000017941 */ /* 0x000fea0003800000 */
.L_x_241:
        /* <DEDUP_REMOVED lines=9> */
.L_x_244:
[----:B------:R-:W-:Y:S05]  /*73d0*/  BSYNC B1 ;  /* 0x0000000000017941 */ /* 0x000fea0003800000 */
.L_x_243:
        /* <DEDUP_REMOVED lines=9> */
.L_x_246:
[----:B------:R-:W-:Y:S05]  /*7470*/  BSYNC B1 ;  /* 0x0000000000017941 */ /* 0x000fea0003800000 */
.L_x_245:
        /* <DEDUP_REMOVED lines=9> */
.L_x_248:
[----:B------:R-:W-:Y:S05]  /*7510*/  BSYNC B1 ;  /* 0x0000000000017941 */ /* 0x000fea0003800000 */
.L_x_247:
        /* <DEDUP_REMOVED lines=9> */
.L_x_250:
[----:B------:R-:W-:Y:S05]  /*75b0*/  BSYNC B1 ;  /* 0x0000000000017941 */ /* 0x000fea0003800000 */
.L_x_249:
        /* <DEDUP_REMOVED lines=9> */
.L_x_252:
[----:B------:R-:W-:Y:S05]  /*7650*/  BSYNC B1 ;  /* 0x0000000000017941 */ /* 0x000fea0003800000 */
.L_x_251:
[----:B------:R-:W-:Y:S05]  /*7660*/  @!P0 BRA `(.L_x_253) ;  /* 0x0000001c00e08947 */ /* 0x000fea0003800000 */
[----:B0----5:R-:W-:-:S04]  /*7670*/  IMAD.U32 R3, R138, 0x10000, RZ ;  /* 0x000100008a037824 */ /* 0x021fc800078e00ff */
[----:B------:R-:W-:-:S04]  /*7680*/  FMUL R0, R3, R140 ;  /* 0x0000008c03007220 */ /* 0x000fc80000400000 */
[----:B------:R-:W-:-:S05]  /*7690*/  FFMA R0, R31, R139, R0 ;  /* 0x0000008b1f007223 */ /* 0x000fca0000000000 */
[----:B------:R-:W-:-:S05]  /*76a0*/  F2FP.BF16.F32.PACK_AB R0, RZ, R0 ;  /* 0x00000000ff00723e */ /* 0x000fca00000010ff */
[----:B------:R0:W-:Y:S01]  /*76b0*/  STG.E.U16 desc[UR36][R10.64+0xd2], R0 ;  /* 0x0000d2000a007986 */ /* 0x0001e2000c101524 */
[----:B------:R-:W-:Y:S05]  /*76c0*/  BRA `(.L_x_253) ;  /* 0x0000001c00c87947 */ /* 0x000fea0003800000 */
.L_x_34:
[----:B------:R-:W-:Y:S01]  /*76d0*/  ULDC.64 UR4, c[0x0][0x5c0] ;  /* 0x0001700000047ab9 */ /* 0x000fe20000000a00 */
[-C--:B------:R-:W-:Y:S01]  /*76e0*/  FMUL R128, R128, R139.reuse ;  /* 0x0000008b80807220 */ /* 0x080fe20000400000 */
[----:B------:R-:W-:Y:S01]  /*76f0*/  LEA R6, P2, R146, UR4, 0x1 ;  /* 0x0000000492067c11 */ /* 0x000fe2000f8408ff */
[----:B--2---:R-:W-:Y:S01]  /*7700*/  IMAD.SHL.U32 R141, R4, 0x10, RZ ;  /* 0x00000010048d7824 */ /* 0x004fe200078e00ff */
[----:B------:R-:W-:Y:S01]  /*7710*/  ISETP.GT.AND P3, PT, R3, 0x1, PT ;  /* 0x000000010300780c */ /* 0x000fe20003f64270 */
[-C--:B------:R-:W-:Y:S01]  /*7720*/  FMUL R129, R129, R139.reuse ;  /* 0x0000008b81817220 */ /* 0x080fe20000400000 */
[----:B------:R-:W-:Y:S01]  /*7730*/  F2FP.BF16.F32.PACK_AB R128, RZ, R128 ;  /* 0x00000080ff80723e */ /* 0x000fe200000010ff */
[-C--:B------:R-:W-:Y:S01]  /*7740*/  FMUL R131, R131, R139.reuse ;  /* 0x0000008b83837220 */ /* 0x080fe20000400000 */
[----:B------:R-:W-:Y:S01]  /*7750*/  LEA.HI.X R7, R146, UR5, R153, 0x1, P2 ;  /* 0x0000000592077c11 */ /* 0x000fe200090f0c99 */
[-C--:B------:R-:W-:Y:S01]  /*7760*/  FMUL R130, R130, R139.reuse ;  /* 0x0000008b82827220 */ /* 0x080fe20000400000 */
[----:B------:R-:W-:Y:S01]  /*7770*/  ISETP.GT.AND P2, PT, R0, RZ, P3 ;  /* 0x000000ff0000720c */ /* 0x000fe20001f44270 */
[-C--:B------:R-:W-:Y:S01]  /*7780*/  FMUL R133, R133, R139.reuse ;  /* 0x0000008b85857220 */ /* 0x080fe20000400000 */
[----:B------:R-:W-:Y:S01]  /*7790*/  SHF.L.U64.HI R137, R4, 0x4, R5 ;  /* 0x0000000404897819 */ /* 0x000fe20000010205 */
[----:B------:R-:W-:Y:S01]  /*77a0*/  @P1 STG.E.U16 desc[UR36][R6.64], R128 ;  /* 0x0000008006001986 */ /* 0x000fe2000c101524 */
[----:B------:R-:W-:Y:S01]  /*77b0*/  ISETP.GT.AND P1, PT, R0, 0x8, P3 ;  /* 0x000000080000780c */ /* 0x000fe20001f24270 */
[-C--:B------:R-:W-:Y:S01]  /*77c0*/  FMUL R132, R132, R139.reuse ;  /* 0x0000008b84847220 */ /* 0x080fe20000400000 */
[----:B------:R-:W-:Y:S01]  /*77d0*/  IADD3 R8, P4, R141, R6, RZ ;  /* 0x000000068d087210 */ /* 0x000fe20007f9e0ff */
[----:B------:R-:W-:Y:S01]  /*77e0*/  FMUL R135, R135, R139 ;  /* 0x0000008b87877220 */ /* 0x000fe20000400000 */
[----:B------:R-:W-:Y:S01]  /*77f0*/  F2FP.BF16.F32.PACK_AB R129, RZ, R129 ;  /* 0x00000081ff81723e */ /* 0x000fe200000010ff */
[----:B------:R-:W-:Y:S01]  /*7800*/  FMUL R134, R134, R139 ;  /* 0x0000008b86867220 */ /* 0x000fe20000400000 */
[----:B------:R-:W-:Y:S01]  /*7810*/  F2FP.BF16.F32.PACK_AB R131, RZ, R131 ;  /* 0x00000083ff83723e */ /* 0x000fe200000010ff */
[----:B------:R-:W-:Y:S01]  /*7820*/  IMAD.X R9, R137, 0x1, R7, P4 ;  /* 0x0000000189097824 */ /* 0x000fe200020e0607 */
[----:B------:R-:W-:Y:S01]  /*7830*/  ISETP.GT.AND P5, PT, R0, 0x8, P0 ;  /* 0x000000080000780c */ /* 0x000fe200007a4270 */
[----:B------:R-:W-:Y:S01]  /*7840*/  @P2 STG.E.U16 desc[UR36][R6.64+0x2], R129 ;  /* 0x0000028106002986 */ /* 0x000fe2000c101524 */
[----:B------:R-:W-:Y:S01]  /*7850*/  F2FP.BF16.F32.PACK_AB R130, RZ, R130 ;  /* 0x00000082ff82723e */ /* 0x000fe200000010ff */
[----:B------:R-:W-:Y:S01]  /*7860*/  FMUL R120, R120, R139 ;  /* 0x0000008b78787220 */ /* 0x000fe20000400000 */
[C---:B------:R-:W-:Y:S01]  /*7870*/  ISETP.GT.AND P2, PT, R3.reuse, 0x8, PT ;  /* 0x000000080300780c */ /* 0x040fe20003f44270 */
[----:B------:R-:W-:Y:S01]  /*7880*/  @P1 STG.E.U16 desc[UR36][R8.64+0x2], R131 ;  /* 0x0000028308001986 */ /* 0x000fe2000c101524 */
[----:B------:R-:W-:Y:S01]  /*7890*/  ISETP.GT.AND P1, PT, R3, 0x9, PT ;  /* 0x000000090300780c */ /* 0x000fe20003f24270 */
[----:B------:R-:W-:Y:S01]  /*78a0*/  IMAD R5, R5, 0xf0, RZ ;  /* 0x000000f005057824 */ /* 0x000fe200078e02ff */
[----:B------:R-:W-:Y:S01]  /*78b0*/  F2FP.BF16.F32.PACK_AB R133, RZ, R133 ;  /* 0x00000085ff85723e */ /* 0x000fe200000010ff */
[----:B------:R-:W-:Y:S01]  /*78c0*/  IMAD.WIDE.U32 R10, R4, 0xf0, R8 ;  /* 0x000000f0040a7825 */ /* 0x000fe200078e0008 */
[----:B------:R-:W-:-:S03]  /*78d0*/  ISETP.GT.AND P4, PT, R0, RZ, P1 ;  /* 0x000000ff0000720c */ /* 0x000fc60000f84270 */
[----:B------:R-:W-:Y:S01]  /*78e0*/  FMUL R121, R121, R139 ;  /* 0x0000008b79797220 */ /* 0x000fe20000400000 */
[----:B------:R-:W-:Y:S01]  /*78f0*/  F2FP.BF16.F32.PACK_AB R132, RZ, R132 ;  /* 0x00000084ff84723e */ /* 0x000fe200000010ff */
[----:B------:R-:W-:Y:S01]  /*7900*/  @P5 STG.E.U16 desc[UR36][R8.64], R130 ;  /* 0x0000008208005986 */ /* 0x000fe2000c101524 */
[----:B------:R-:W-:Y:S01]  /*7910*/  ISETP.GT.AND P5, PT, R0, RZ, P2 ;  /* 0x000000ff0000720c */ /* 0x000fe200017a4270 */
[----:B------:R-:W-:Y:S01]  /*7920*/  IMAD.IADD R11, R5, 0x1, R11 ;  /* 0x00000001050b7824 */ /* 0x000fe200078e020b */
[----:B------:R-:W-:Y:S01]  /*7930*/  F2FP.BF16.F32.PACK_AB R135, RZ, R135 ;  /* 0x00000087ff87723e */ /* 0x000fe200000010ff */
[-C--:B------:R-:W-:Y:S01]  /*7940*/  FMUL R122, R122, R139.reuse ;  /* 0x0000008b7a7a7220 */ /* 0x080fe20000400000 */
[----:B------:R-:W-:Y:S01]  /*7950*/  F2FP.BF16.F32.PACK_AB R134, RZ, R134 ;  /* 0x00000086ff86723e */ /* 0x000fe200000010ff */
[-C--:B------:R-:W-:Y:S01]  /*7960*/  FMUL R123, R123, R139.reuse ;  /* 0x0000008b7b7b7220 */ /* 0x080fe20000400000 */
[----:B------:R-:W-:Y:S01]  /*7970*/  F2FP.BF16.F32.PACK_AB R120, RZ, R120 ;  /* 0x00000078ff78723e */ /* 0x000fe200000010ff */
[----:B------:R-:W-:Y:S01]  /*7980*/  FMUL R124, R124, R139 ;  /* 0x0000008b7c7c7220 */ /* 0x000fe20000400000 */
[----:B------:R-:W-:Y:S01]  /*7990*/  F2FP.BF16.F32.PACK_AB R121, RZ, R121 ;  /* 0x00000079ff79723e */ /* 0x000fe200000010ff */
[----:B------:R-:W-:Y:S01]  /*79a0*/  @P4 STG.E.U16 desc[UR36][R6.64+0x12], R133 ;  /* 0x0000128506004986 */ /* 0x000fe2000c101524 */
[C---:B------:R-:W-:Y:S01]  /*79b0*/  ISETP.GT.AND P4, PT, R0.reuse, 0x8, P1 ;  /* 0x000000080000780c */ /* 0x040fe20000f84270 */
[-C--:B------:R-:W-:Y:S01]  /*79c0*/  FMUL R125, R125, R139.reuse ;  /* 0x0000008b7d7d7220 */ /* 0x080fe20000400000 */
[----:B------:R-:W-:Y:S01]  /*79d0*/  F2FP.BF16.F32.PACK_AB R122, RZ, R122 ;  /* 0x0000007aff7a723e */ /* 0x000fe200000010ff */
[----:B------:R-:W-:Y:S01]  /*79e0*/  @P5 STG.E.U16 desc[UR36][R6.64+0x10], R132 ;  /* 0x0000108406005986 */ /* 0x000fe2000c101524 */
[----:B------:R-:W-:Y:S01]  /*79f0*/  ISETP.GT.AND P5, PT, R0, 0x8, P2 ;  /* 0x000000080000780c */ /* 0x000fe200017a4270 */
[----:B------:R-:W-:Y:S01]  /*7a00*/  FMUL R126, R126, R139 ;  /* 0x0000008b7e7e7220 */ /* 0x000fe20000400000 */
[----:B------:R-:W-:Y:S01]  /*7a10*/  F2FP.BF16.F32.PACK_AB R123, RZ, R123 ;  /* 0x0000007bff7b723e */ /* 0x000fe200000010ff */
[-C--:B------:R-:W-:Y:S01]  /*7a20*/  FMUL R127, R127, R139.reuse ;  /* 0x0000008b7f7f7220 */ /* 0x080fe20000400000 */
[----:B------:R-:W-:Y:S01]  /*7a30*/  F2FP.BF16.F32.PACK_AB R124, RZ, R124 ;  /* 0x0000007cff7c723e */ /* 0x000fe200000010ff */
[----:B------:R-:W-:Y:S01]  /*7a40*/  FMUL R113, R113, R139 ;  /* 0x0000008b71717220 */ /* 0x000fe20000400000 */
[----:B------:R-:W-:Y:S01]  /*7a50*/  F2FP.BF16.F32.PACK_AB R125, RZ, R125 ;  /* 0x0000007dff7d723e */ /* 0x000fe200000010ff */
[-C--:B------:R-:W-:Y:S01]  /*7a60*/  FMUL R112, R112, R139.reuse ;  /* 0x0000008b70707220 */ /* 0x080fe20000400000 */
[----:B------:R-:W-:Y:S01]  /*7a70*/  F2FP.BF16.F32.PACK_AB R126, RZ, R126 ;  /* 0x0000007eff7e723e */ /* 0x000fe200000010ff */
[----:B------:R-:W-:Y:S01]  /*7a80*/  @P4 STG.E.U16 desc[UR36][R8.64+0x12], R135 ;  /* 0x0000128708004986 */ /* 0x000fe2000c101524 */
[----:B------:R-:W-:Y:S01]  /*7a90*/  ISETP.GT.AND P4, PT, R0, 0x80, P0 ;  /* 0x000000800000780c */ /* 0x000fe20000784270 */
[-C--:B------:R-:W-:Y:S01]  /*7aa0*/  FMUL R114, R114, R139.reuse ;  /* 0x0000008b72727220 */ /* 0x080fe20000400000 */
[C---:B------:R-:W-:Y:S01]  /*7ab0*/  ISETP.GT.AND P0, PT, R0.reuse, 0x88, P0 ;  /* 0x000000880000780c */ /* 0x040fe20000704270 */
[----:B------:R-:W-:Y:S01]  /*7ac0*/  @P5 STG.E.U16 desc[UR36][R8.64+0x10], R134 ;  /* 0x0000108608005986 */ /* 0x000fe2000c101524 */
[C---:B------:R-:W-:Y:S01]  /*7ad0*/  ISETP.GT.AND P5, PT, R0.reuse, 0x80, P3 ;  /* 0x000000800000780c */ /* 0x040fe20001fa4270 */
[-C--:B------:R-:W-:Y:S01]  /*7ae0*/  FMUL R115, R115, R139.reuse ;  /* 0x0000008b73737220 */ /* 0x080fe20000400000 */
[----:B------:R-:W-:Y:S01]  /*7af0*/  ISETP.GT.AND P3, PT, R0, 0x88, P3 ;  /* 0x000000880000780c */ /* 0x000fe20001f64270 */
[----:B------:R-:W-:Y:S01]  /*7b00*/  FMUL R116, R116, R139 ;  /* 0x0000008b74747220 */ /* 0x000fe20000400000 */
[----:B------:R-:W-:Y:S01]  /*7b10*/  F2FP.BF16.F32.PACK_AB R127, RZ, R127 ;  /* 0x0000007fff7f723e */ /* 0x000fe200000010ff */
[----:B------:R-:W-:Y:S01]  /*7b20*/  FMUL R117, R117, R139 ;  /* 0x0000008b75757220 */ /* 0x000fe20000400000 */
[----:B------:R-:W-:Y:S01]  /*7b30*/  F2FP.BF16.F32.PACK_AB R113, RZ, R113 ;  /* 0x00000071ff71723e */ /* 0x000fe200000010ff */
[-C--:B------:R-:W-:Y:S01]  /*7b40*/  FMUL R118, R118, R139.reuse ;  /* 0x0000008b76767220 */ /* 0x080fe20000400000 */
[----:B------:R-:W-:Y:S01]  /*7b50*/  F2FP.BF16.F32.PACK_AB R112, RZ, R112 ;  /* 0x00000070ff70723e */ /* 0x000fe200000010ff */
[----:B------:R-:W-:Y:S01]  /*7b60*/  @P4 STG.E.U16 desc[UR36][R10.64], R120 ;  /* 0x000000780a004986 */ /* 0x000fe2000c101524 */
[----:B------:R-:W-:Y:S01]  /*7b70*/  IADD3 R12, P4, R141, R10, RZ ;  /* 0x0000000a8d0c7210 */ /* 0x000fe20007f9e0ff */
[-C--:B------:R-:W-:Y:S01]  /*7b80*/  FMUL R119, R119, R139.reuse ;  /* 0x0000008b77777220 */ /* 0x080fe20000400000 */
[----:B------:R-:W-:Y:S01]  /*7b90*/  F2FP.BF16.F32.PACK_AB R114, RZ, R114 ;  /* 0x00000072ff72723e */ /* 0x000fe200000010ff */
[----:B------:R0:W-:Y:S01]  /*7ba0*/  @P5 STG.E.U16 desc[UR36][R10.64+0x2], R121 ;  /* 0x000002790a005986 */ /* 0x0001e2000c101524 */
[C---:B------:R-:W-:Y:S01]  /*7bb0*/  ISETP.GT.AND P5, PT, R0.reuse, 0x80, P2 ;  /* 0x000000800000780c */ /* 0x040fe200017a4270 */
[--C-:B------:R-:W-:Y:S01]  /*7bc0*/  IMAD.X R13, R137, 0x1, R11.reuse, P4 ;  /* 0x00000001890d7824 */ /* 0x100fe200020e060b */
[----:B------:R-:W-:Y:S01]  /*7bd0*/  ISETP.GT.AND P4, PT, R0, 0x80, P1 ;  /* 0x000000800000780c */ /* 0x000fe20000f84270 */
[-C--:B------:R-:W-:Y:S01]  /*7be0*/  FMUL R104, R104, R139.reuse ;  /* 0x0000008b68687220 */ /* 0x080fe20000400000 */
[----:B------:R-:W-:Y:S01]  /*7bf0*/  ISETP.GT.AND P1, PT, R0, 0x88, P1 ;  /* 0x000000880000780c */ /* 0x000fe20000f24270 */
[-C--:B------:R-:W-:Y:S01]  /*7c00*/  FMUL R105, R105, R139.reuse ;  /* 0x0000008b69697220 */ /* 0x080fe20000400000 */
[----:B------:R-:W-:Y:S01]  /*7c10*/  @P0 STG.E.U16 desc[UR36][R12.64], R122 ;  /* 0x0000007a0c000986 */ /* 0x000fe2000c101524 */
[----:B------:R-:W-:Y:S01]  /*7c20*/  ISETP.GT.AND P0, PT, R3, 0x11, PT ;  /* 0x000000110300780c */ /* 0x000fe20003f04270 */
[----:B------:R-:W-:Y:S01]  /*7c30*/  FMUL R106, R106, R139 ;  /* 0x0000008b6a6a7220 */ /* 0x000fe20000400000 */
[----:B------:R-:W-:Y:S01]  /*7c40*/  F2FP.BF16.F32.PACK_AB R115, RZ, R115 ;  /* 0x00000073ff73723e */ /* 0x000fe200000010ff */
[-C--:B------:R-:W-:Y:S01]  /*7c50*/  FMUL R107, R107, R139.reuse ;  /* 0x0000008b6b6b7220 */ /* 0x080fe20000400000 */
[----:B------:R-:W-:Y:S01]  /*7c60*/  F2FP.BF16.F32.PACK_AB R116, RZ, R116 ;  /* 0x00000074ff74723e */ /* 0x000fe200000010ff */
[----:B------:R-:W-:Y:S01]  /*7c70*/  FMUL R108, R108, R139 ;  /* 0x0000008b6c6c7220 */ /* 0x000fe20000400000 */
[--C-:B------:R-:W-:Y:S01]  /*7c80*/  @P5 IMAD.MOV.U32 R14, RZ, RZ, R10.reuse ;  /* 0x000000ffff0e5224 */ /* 0x100fe200078e000a */
[----:B------:R-:W-:Y:S01]  /*7c90*/  F2FP.BF16.F32.PACK_AB R117, RZ, R117 ;  /* 0x00000075ff75723e */ /* 0x000fe200000010ff */
[--C-:B------:R-:W-:Y:S01]  /*7ca0*/  @P5 IMAD.MOV.U32 R15, RZ, RZ, R11.reuse ;  /* 0x000000ffff0f5224 */ /* 0x100fe200078e000b */
[----:B------:R-:W-:Y:S01]  /*7cb0*/  F2FP.BF16.F32.PACK_AB R118, RZ, R118 ;  /* 0x00000076ff76723e */ /* 0x000fe200000010ff */
[----:B------:R-:W-:Y:S01]  /*7cc0*/  @P4 IMAD.MOV.U32 R20, RZ, RZ, R10 ;  /* 0x000000ffff144224 */ /* 0x000fe200078e000a */
[----:B------:R-:W-:Y:S01]  /*7cd0*/  F2FP.BF16.F32.PACK_AB R119, RZ, R119 ;  /* 0x00000077ff77723e */ /* 0x000fe200000010ff */
[----:B------:R-:W-:Y:S01]  /*7ce0*/  @P4 IMAD.MOV.U32 R21, RZ, RZ, R11 ;  /* 0x000000ffff154224 */ /* 0x000fe200078e000b */
[----:B------:R-:W-:Y:S01]  /*7cf0*/  F2FP.BF16.F32.PACK_AB R104, RZ, R104 ;  /* 0x00000068ff68723e */ /* 0x000fe200000010ff */
[--C-:B0-----:R-:W-:Y:S01]  /*7d00*/  @P3 IMAD.MOV.U32 R10, RZ, RZ, R12.reuse ;  /* 0x000000ffff0a3224 */ /* 0x101fe200078e000c */
[----:B------:R-:W-:Y:S01]  /*7d10*/  F2FP.BF16.F32.PACK_AB R105, RZ, R105 ;  /* 0x00000069ff69723e */ /* 0x000fe200000010ff */
[--C-:B------:R-:W-:Y:S01]  /*7d20*/  @P3 IMAD.MOV.U32 R11, RZ, RZ, R13.reuse ;  /* 0x000000ffff0b3224 */ /* 0x100fe200078e000d */
[----:B------:R-:W-:Y:S01]  /*7d30*/  F2FP.BF16.F32.PACK_AB R106, RZ, R106 ;  /* 0x0000006aff6a723e */ /* 0x000fe200000010ff */
[-C--:B------:R-:W-:Y:S01]  /*7d40*/  FMUL R109, R109, R139.reuse ;  /* 0x0000008b6d6d7220 */ /* 0x080fe20000400000 */
[----:B------:R-:W-:Y:S01]  /*7d50*/  FMUL R111, R111, R139 ;  /* 0x0000008b6f6f7220 */ /* 0x000fe20000400000 */
[----:B------:R-:W-:Y:S01]  /*7d60*/  F2FP.BF16.F32.PACK_AB R107, RZ, R107 ;  /* 0x0000006bff6b723e */ /* 0x000fe200000010ff */
[----:B------:R0:W-:Y:S01]  /*7d70*/  @P3 STG.E.U16 desc[UR36][R10.64+0x2], R123 ;  /* 0x0000027b0a003986 */ /* 0x0001e2000c101524 */
[----:B------:R-:W-:Y:S01]  /*7d80*/  ISETP.GT.AND P3, PT, R0, 0x88, P2 ;  /* 0x000000880000780c */ /* 0x000fe20001764270 */
[-C--:B------:R-:W-:Y:S01]  /*7d90*/  FMUL R110, R110, R139.reuse ;  /* 0x0000008b6e6e7220 */ /* 0x080fe20000400000 */
[----:B------:R-:W-:Y:S01]  /*7da0*/  ISETP.GT.AND P2, PT, R3, 0x10, PT ;  /* 0x000000100300780c */ /* 0x000fe20003f44270 */
[----:B------:R-:W-:Y:S01]  /*7db0*/  @P5 STG.E.U16 desc[UR36][R14.64+0x10], R124 ;  /* 0x0000107c0e005986 */ /* 0x000fe2000c101524 */
[----:B------:R-:W-:Y:S01]  /*7dc0*/  ISETP.GT.AND P5, PT, R0, RZ, P0 ;  /* 0x000000ff0000720c */ /* 0x000fe200007a4270 */
[-C--:B------:R-:W-:Y:S01]  /*7dd0*/  FMUL R96, R96, R139.reuse ;  /* 0x0000008b60607220 */ /* 0x080fe20000400000 */
[----:B------:R-:W-:Y:S01]  /*7de0*/  F2FP.BF16.F32.PACK_AB R108, RZ, R108 ;  /* 0x0000006cff6c723e */ /* 0x000fe200000010ff */
[----:B------:R-:W-:Y:S01]  /*7df0*/  @P4 STG.E.U16 desc[UR36][R20.64+0x12], R125 ;  /* 0x0000127d14004986 */ /* 0x000fe2000c101524 */
[----:B------:R-:W-:Y:S01]  /*7e00*/  ISETP.GT.AND P4, PT, R0, RZ, P2 ;  /* 0x000000ff0000720c */ /* 0x000fe20001784270 */
[----:B------:R-:W-:Y:S01]  /*7e10*/  FMUL R97, R97, R139 ;  /* 0x0000008b61617220 */ /* 0x000fe20000400000 */
[----:B------:R-:W-:Y:S01]  /*7e20*/  F2FP.BF16.F32.PACK_AB R109, RZ, R109 ;  /* 0x0000006dff6d723e */ /* 0x000fe200000010ff */
[----:B------:R-:W-:Y:S01]  /*7e30*/  FMUL R99, R99, R139 ;  /* 0x0000008b63637220 */ /* 0x000fe20000400000 */
[----:B------:R-:W-:Y:S01]  /*7e40*/  F2FP.BF16.F32.PACK_AB R111, RZ, R111 ;  /* 0x0000006fff6f723e */ /* 0x000fe200000010ff */
[----:B0-----:R-:W-:Y:S01]  /*7e50*/  @P3 IMAD.MOV.U32 R10, RZ, RZ, R12 ;  /* 0x000000ffff0a3224 */ /* 0x001fe200078e000c */
[----:B------:R-:W-:Y:S01]  /*7e60*/  F2FP.BF16.F32.PACK_AB R110, RZ, R110 ;  /* 0x0000006eff6e723e */ /* 0x000fe200000010ff */
[----:B------:R-:W-:-:S02]  /*7e70*/  @P3 IMAD.MOV.U32 R11, RZ, RZ, R13 ;  /* 0x000000ffff0b3224 */ /* 0x000fc400078e000d */
[-C--:B------:R-:W-:Y:S01]  /*7e80*/  FMUL R98, R98, R139.reuse ;  /* 0x0000008b62627220 */ /* 0x080fe20000400000 */
[----:B------:R-:W-:Y:S01]  /*7e90*/  F2FP.BF16.F32.PACK_AB R96, RZ, R96 ;  /* 0x00000060ff60723e */ /* 0x000fe200000010ff */
[----:B------:R-:W-:Y:S01]  /*7ea0*/  FMUL R100, R100, R139 ;  /* 0x0000008b64647220 */ /* 0x000fe20000400000 */
[----:B------:R-:W-:Y:S01]  /*7eb0*/  F2FP.BF16.F32.PACK_AB R97, RZ, R97 ;  /* 0x00000061ff61723e */ /* 0x000fe200000010ff */
[----:B------:R0:W-:Y:S01]  /*7ec0*/  @P3 STG.E.U16 desc[UR36][R10.64+0x10], R126 ;  /* 0x0000107e0a003986 */ /* 0x0001e2000c101524 */
[----:B------:R-:W-:Y:S01]  /*7ed0*/  ISETP.GT.AND P3, PT, R0, 0x8, P2 ;  /* 0x000000080000780c */ /* 0x000fe20001764270 */
[----:B------:R-:W-:Y:S01]  /*7ee0*/  FMUL R101, R101, R139 ;  /* 0x0000008b65657220 */ /* 0x000fe20000400000 */
[----:B------:R-:W-:Y:S01]  /*7ef0*/  F2FP.BF16.F32.PACK_AB R99, RZ, R99 ;  /* 0x00000063ff63723e */ /* 0x000fe200000010ff */
[----:B------:R1:W-:Y:S01]  /*7f00*/  @P1 STG.E.U16 desc[UR36][R12.64+0x12], R127 ;  /* 0x0000127f0c001986 */ /* 0x0003e2000c101524 */
[----:B------:R-:W-:Y:S01]  /*7f10*/  ISETP.GT.AND P1, PT, R3, 0x18, PT ;  /* 0x000000180300780c */ /* 0x000fe20003f24270 */
[-C--:B------:R-:W-:Y:S01]  /*7f20*/  FMUL R102, R102, R139.reuse ;  /* 0x0000008b66667220 */ /* 0x080fe20000400000 */
[----:B------:R-:W-:Y:S01]  /*7f30*/  F2FP.BF16.F32.PACK_AB R98, RZ, R98 ;  /* 0x00000062ff62723e */ /* 0x000fe200000010ff */
[----:B------:R1:W-:Y:S01]  /*7f40*/  @P5 STG.E.U16 desc[UR36][R6.64+0x22], R113 ;  /* 0x0000227106005986 */ /* 0x0003e2000c101524 */
[C---:B------:R-:W-:Y:S01]  /*7f50*/  ISETP.GT.AND P5, PT, R0.reuse, 0x8, P0 ;  /* 0x000000080000780c */ /* 0x040fe200007a4270 */
[----:B------:R-:W-:Y:S01]  /*7f60*/  FMUL R103, R103, R139 ;  /* 0x0000008b67677220 */ /* 0x000fe20000400000 */
[----:B------:R-:W-:Y:S01]  /*7f70*/  F2FP.BF16.F32.PACK_AB R100, RZ, R100 ;  /* 0x00000064ff64723e */ /* 0x000fe200000010ff */
[----:B------:R1:W-:Y:S01]  /*7f80*/  @P4 STG.E.U16 desc[UR36][R6.64+0x20], R112 ;  /* 0x0000207006004986 */ /* 0x0003e2000c101524 */
[----:B------:R-:W-:Y:S01]  /*7f90*/  ISETP.GT.AND P4, PT, R0, RZ, P1 ;  /* 0x000000ff0000720c */ /* 0x000fe20000f84270 */
[----:B0-----:R-:W-:Y:S01]  /*7fa0*/  IMAD.WIDE.U32 R10, R4, 0xf0, R8 ;  /* 0x000000f0040a7825 */ /* 0x001fe200078e0008 */
[----:B------:R-:W-:Y:S01]  /*7fb0*/  F2FP.BF16.F32.PACK_AB R101, RZ, R101 ;  /* 0x00000065ff65723e */ /* 0x000fe200000010ff */
[----:B------:R1:W-:Y:S01]  /*7fc0*/  @P3 STG.E.U16 desc[UR36][R8.64+0x20], R114 ;  /* 0x0000207208003986 */ /* 0x0003e2000c101524 */
[----:B------:R-:W-:Y:S01]  /*7fd0*/  ISETP.GT.AND P3, PT, R3, 0x19, PT ;  /* 0x000000190300780c */ /* 0x000fe20003f64270 */
[----:B------:R-:W-:Y:S01]  /*7fe0*/  IMAD.IADD R11, R5, 0x1, R11 ;  /* 0x00000001050b7824 */ /* 0x000fe200078e020b */
[----:B------:R-:W-:Y:S01]  /*7ff0*/  F2FP.BF16.F32.PACK_AB R102, RZ, R102 ;  /* 0x00000066ff66723e */ /* 0x000fe200000010ff */
[----:B------:R-:W-:Y:S01]  /*8000*/  FMUL R88, R88, R139 ;  /* 0x0000008b58587220 */ /* 0x000fe20000400000 */
[----:B------:R-:W-:Y:S01]  /*8010*/  F2FP.BF16.F32.PACK_AB R103, RZ, R103 ;  /* 0x00000067ff67723e */ /* 0x000fe200000010ff */
[----:B------:R1:W-:Y:S01]  /*8020*/  @P5 STG.E.U16 desc[UR36][R8.64+0x22], R115 ;  /* 0x0000227308005986 */ /* 0x0003e2000c101524 */
[----:B------:R-:W-:Y:S01]  /*8030*/  ISETP.GT.AND P5, PT, R0, RZ, P3 ;  /* 0x000000ff0000720c */ /* 0x000fe20001fa4270 */
[-C--:B------:R-:W-:Y:S01]  /*8040*/  FMUL R89, R89, R139.reuse ;  /* 0x0000008b59597220 */ /* 0x080fe20000400000 */
[-C--:B------:R-:W-:Y:S01]  /*8050*/  FMUL R90, R90, R139.reuse ;  /* 0x0000008b5a5a7220 */ /* 0x080fe20000400000 */
[----:B------:R1:W-:Y:S01]  /*8060*/  @P4 STG.E.U16 desc[UR36][R6.64+0x30], R116 ;  /* 0x0000307406004986 */ /* 0x0003e2000c101524 */
[----:B------:R-:W-:Y:S01]  /*8070*/  ISETP.GT.AND P4, PT, R0, 0x8, P1 ;  /* 0x000000080000780c */ /* 0x000fe20000f84270 */
[-C--:B------:R-:W-:Y:S01]  /*8080*/  FMUL R91, R91, R139.reuse ;  /* 0x0000008b5b5b7220 */ /* 0x080fe20000400000 */
[----:B------:R-:W-:Y:S01]  /*8090*/  F2FP.BF16.F32.PACK_AB R88, RZ, R88 ;  /* 0x00000058ff58723e */ /* 0x000fe200000010ff */
[----:B------:R-:W-:Y:S01]  /*80a0*/  FMUL R93, R93, R139 ;  /* 0x0000008b5d5d7220 */ /* 0x000fe20000400000 */
[----:B------:R-:W-:Y:S01]  /*80b0*/  F2FP.BF16.F32.PACK_AB R89, RZ, R89 ;  /* 0x00000059ff59723e */ /* 0x000fe200000010ff */
[-C--:B------:R-:W-:Y:S01]  /*80c0*/  FMUL R92, R92, R139.reuse ;  /* 0x0000008b5c5c7220 */ /* 0x080fe20000400000 */
[----:B------:R-:W-:Y:S01]  /*80d0*/  F2FP.BF16.F32.PACK_AB R90, RZ, R90 ;  /* 0x0000005aff5a723e */ /* 0x000fe200000010ff */
[----:B------:R-:W-:Y:S01]  /*80e0*/  FMUL R94, R94, R139 ;  /* 0x0000008b5e5e7220 */ /* 0x000fe20000400000 */
[----:B------:R-:W-:Y:S01]  /*80f0*/  F2FP.BF16.F32.PACK_AB R91, RZ, R91 ;  /* 0x0000005bff5b723e */ /* 0x000fe200000010ff */
[----:B------:R1:W-:Y:S01]  /*8100*/  @P5 STG.E.U16 desc[UR36][R6.64+0x32], R117 ;  /* 0x0000327506005986 */ /* 0x0003e2000c101524 */
[C---:B------:R-:W-:Y:S01]  /*8110*/  ISETP.GT.AND P5, PT, R0.reuse, 0x8, P3 ;  /* 0x000000080000780c */ /* 0x040fe20001fa4270 */
[----:B------:R-:W-:Y:S01]  /*8120*/  FMUL R95, R95, R139 ;  /* 0x0000008b5f5f7220 */ /* 0x000fe20000400000 */
[----:B------:R-:W-:Y:S01]  /*8130*/  F2FP.BF16.F32.PACK_AB R93, RZ, R93 ;  /* 0x0000005dff5d723e */ /* 0x000fe200000010ff */
[----:B------:R1:W-:Y:S01]  /*8140*/  @P4 STG.E.U16 desc[UR36][R8.64+0x30], R118 ;  /* 0x0000307608004986 */ /* 0x0003e2000c101524 */
[----:B------:R-:W-:Y:S01]  /*8150*/  ISETP.GT.AND P4, PT, R0, 0x80, P2 ;  /* 0x000000800000780c */ /* 0x000fe20001784270 */
[-C--:B------:R-:W-:Y:S01]  /*8160*/  FMUL R80, R80, R139.reuse ;  /* 0x0000008b50507220 */ /* 0x080fe20000400000 */
[----:B------:R-:W-:Y:S01]  /*8170*/  ISETP.GT.AND P2, PT, R0, 0x88, P2 ;  /* 0x000000880000780c */ /* 0x000fe20001744270 */
[-C--:B------:R-:W-:Y:S01]  /*8180*/  FMUL R81, R81, R139.reuse ;  /* 0x0000008b51517220 */ /* 0x080fe20000400000 */
[----:B------:R-:W-:Y:S01]  /*8190*/  F2FP.BF16.F32.PACK_AB R92, RZ, R92 ;  /* 0x0000005cff5c723e */ /* 0x000fe200000010ff */
[-C--:B------:R-:W-:Y:S01]  /*81a0*/  FMUL R83, R83, R139.reuse ;  /* 0x0000008b53537220 */ /* 0x080fe20000400000 */
[----:B------:R-:W-:Y:S01]  /*81b0*/  F2FP.BF16.F32.PACK_AB R94, RZ, R94 ;  /* 0x0000005eff5e723e */ /* 0x000fe200000010ff */
[----:B------:R-:W-:Y:S01]  /*81c0*/  FMUL R82, R82, R139 ;  /* 0x0000008b52527220 */ /* 0x000fe20000400000 */
[----:B------:R-:W-:Y:S01]  /*81d0*/  F2FP.BF16.F32.PACK_AB R95, RZ, R95 ;  /* 0x0000005fff5f723e */ /* 0x000fe200000010ff */
[----:B------:R1:W-:Y:S01]  /*81e0*/  @P5 STG.E.U16 desc[UR36][R8.64+0x32], R119 ;  /* 0x0000327708005986 */ /* 0x0003e2000c101524 */
[----:B------:R-:W-:Y:S01]  /*81f0*/  IADD3 R4, P5, R141, R10, RZ ;  /* 0x0000000a8d047210 */ /* 0x000fe20007fbe0ff */
[-C--:B------:R-:W-:Y:S01]  /*8200*/  FMUL R84, R84, R139.reuse ;  /* 0x0000008b54547220 */ /* 0x080fe20000400000 */
[----:B------:R-:W-:Y:S01]  /*8210*/  F2FP.BF16.F32.PACK_AB R80, RZ, R80 ;  /* 0x00000050ff50723e */ /* 0x000fe200000010ff */
[----:B------:R1:W-:Y:S01]  /*8220*/  @P4 STG.E.U16 desc[UR36][R10.64+0x20], R104 ;  /* 0x000020680a004986 */ /* 0x0003e2000c101524 */
[C---:B------:R-:W-:Y:S01]  /*8230*/  ISETP.GT.AND P4, PT, R0.reuse, 0x80, P0 ;  /* 0x000000800000780c */ /* 0x040fe20000784270 */
[----:B------:R-:W-:Y:S01]  /*8240*/  IMAD.X R5, R137, 0x1, R11, P5 ;  /* 0x0000000189057824 */ /* 0x000fe200028e060b */
[----:B------:R-:W-:Y:S01]  /*8250*/  ISETP.GT.AND P0, PT, R0, 0x88, P0 ;  /* 0x000000880000780c */ /* 0x000fe20000704270 */
[----:B------:R-:W-:Y:S01]  /*8260*/  FMUL R85, R85, R139 ;  /* 0x0000008b55557220 */ /* 0x000fe20000400000 */
[----:B------:R-:W-:Y:S01]  /*8270*/  F2FP.BF16.F32.PACK_AB R81, RZ, R81 ;  /* 0x00000051ff51723e */ /* 0x000fe200000010ff */
[----:B------:R-:W-:Y:S01]  /*8280*/  FMUL R86, R86, R139 ;  /* 0x0000008b56567220 */ /* 0x000fe20000400000 */
[----:B------:R-:W-:Y:S01]  /*8290*/  F2FP.BF16.F32.PACK_AB R83, RZ, R83 ;  /* 0x00000053ff53723e */ /* 0x000fe200000010ff */
[-C--:B------:R-:W-:Y:S01]  /*82a0*/  FMUL R87, R87, R139.reuse ;  /* 0x0000008b57577220 */ /* 0x080fe20000400000 */
[----:B------:R-:W-:Y:S01]  /*82b0*/  F2FP.BF16.F32.PACK_AB R82, RZ, R82 ;  /* 0x00000052ff52723e */ /* 0x000fe200000010ff */
[-C--:B------:R-:W-:Y:S01]  /*82c0*/  FMUL R72, R72, R139.reuse ;  /* 0x0000008b48487220 */ /* 0x080fe20000400000 */
[----:B------:R-:W-:Y:S01]  /*82d0*/  F2FP.BF16.F32.PACK_AB R84, RZ, R84 ;  /* 0x00000054ff54723e */ /* 0x000fe200000010ff */
[----:B------:R-:W-:Y:S01]  /*82e0*/  FMUL R73, R73, R139 ;  /* 0x0000008b49497220 */ /* 0x000fe20000400000 */
[----:B------:R-:W-:Y:S01]  /*82f0*/  F2FP.BF16.F32.PACK_AB R85, RZ, R85 ;  /* 0x00000055ff55723e */ /* 0x000fe200000010ff */
[----:B------:R1:W-:Y:S01]  /*8300*/  @P4 STG.E.U16 desc[UR36][R10.64+0x22], R105 ;  /* 0x000022690a004986 */ /* 0x0003e2000c101524 */
[----:B------:R-:W-:Y:S01]  /*8310*/  ISETP.GT.AND P4, PT, R0, 0x80, P1 ;  /* 0x000000800000780c */ /* 0x000fe20000f84270 */
[-C--:B------:R-:W-:Y:S01]  /*8320*/  FMUL R74, R74, R139.reuse ;  /* 0x0000008b4a4a7220 */ /* 0x080fe20000400000 */
[C---:B------:R-:W-:Y:S01]  /*8330*/  ISETP.GT.AND P1, PT, R0.reuse, 0x88, P1 ;  /* 0x000000880000780c */ /* 0x040fe20000f24270 */
[----:B------:R1:W-:Y:S01]  /*8340*/  @P2 STG.E.U16 desc[UR36][R4.64+0x20], R106 ;  /* 0x0000206a04002986 */ /* 0x0003e2000c101524 */
[C---:B------:R-:W-:Y:S01]  /*8350*/  ISETP.GT.AND P2, PT, R0.reuse, 0x80, P3 ;  /* 0x000000800000780c */ /* 0x040fe20001f44270 */
[-C--:B------:R-:W-:Y:S01]  /*8360*/  FMUL R75, R75, R139.reuse ;  /* 0x0000008b4b4b7220 */ /* 0x080fe20000400000 */
[----:B------:R-:W-:Y:S01]  /*8370*/  ISETP.GT.AND P3, PT, R0, 0x88, P3 ;  /* 0x000000880000780c */ /* 0x000fe20001f64270 */
[----:B------:R1:W-:Y:S01]  /*8380*/  @P0 STG.E.U16 desc[UR36][R4.64+0x22], R107 ;  /* 0x0000226b04000986 */ /* 0x0003e2000c101524 */
[----:B------:R-:W-:Y:S01]  /*8390*/  F2FP.BF16.F32.PACK_AB R86, RZ, R86 ;  /* 0x00000056ff56723e */ /* 0x000fe200000010ff */
[----:B------:R-:W-:Y:S01]  /*83a0*/  FMUL R77, R77, R139 ;  /* 0x0000008b4d4d7220 */ /* 0x000fe20000400000 */
[----:B------:R-:W-:Y:S01]  /*83b0*/  F2FP.BF16.F32.PACK_AB R87, RZ, R87 ;  /* 0x00000057ff57723e */ /* 0x000fe200000010ff */
[----:B------:R-:W-:Y:S01]  /*83c0*/  FMUL R76, R76, R139 ;  /* 0x0000008b4c4c7220 */ /* 0x000fe20000400000 */
[----:B------:R-:W-:Y:S01]  /*83d0*/  F2FP.BF16.F32.PACK_AB R72, RZ, R72 ;  /* 0x00000048ff48723e */ /* 0x000fe200000010ff */
[----:B------:R1:W-:Y:S01]  /*83e0*/  @P4 STG.E.U16 desc[UR36][R10.64+0x30], R108 ;  /* 0x0000306c0a004986 */ /* 0x0003e2000c101524 */
[----:B------:R-:W-:Y:S01]  /*83f0*/  F2FP.BF16.F32.PACK_AB R73, RZ, R73 ;  /* 0x00000049ff49723e */ /* 0x000fe200000010ff */
[-C--:B------:R-:W-:Y:S01]  /*8400*/  FMUL R78, R78, R139.reuse ;  /* 0x0000008b4e4e7220 */ /* 0x080fe20000400000 */
[----:B------:R-:W-:Y:S01]  /*8410*/  F2FP.BF16.F32.PACK_AB R74, RZ, R74 ;  /* 0x0000004aff4a723e */ /* 0x000fe200000010ff */
[----:B------:R1:W-:Y:S01]  /*8420*/  @P2 STG.E.U16 desc[UR36][R10.64+0x32], R109 ;  /* 0x0000326d0a002986 */ /* 0x0003e2000c101524 */
[----:B------:R-:W-:Y:S01]  /*8430*/  ISETP.GT.AND P2, PT, R3, 0x21, PT ;  /* 0x000000210300780c */ /* 0x000fe20003f44270 */
[----:B------:R-:W-:Y:S01]  /*8440*/  FMUL R79, R79, R139 ;  /* 0x0000008b4f4f7220 */ /* 0x000fe20000400000 */
[----:B------:R-:W-:Y:S01]  /*8450*/  F2FP.BF16.F32.PACK_AB R75, RZ, R75 ;  /* 0x0000004bff4b723e */ /* 0x000fe200000010ff */
[----:B------:R1:W-:Y:S01]  /*8460*/  @P3 STG.E.U16 desc[UR36][R4.64+0x32], R111 ;  /* 0x0000326f04003986 */ /* 0x0003e2000c101524 */
[----:B------:R-:W-:Y:S01]  /*8470*/  ISETP.GT.AND P3, PT, R3, 0x20, PT ;  /* 0x000000200300780c */ /* 0x000fe20003f64270 */
[-C--:B------:R-:W-:Y:S01]  /*8480*/  FMUL R64, R64, R139.reuse ;  /* 0x0000008b40407220 */ /* 0x080fe20000400000 */
[C---:B------:R-:W-:Y:S01]  /*8490*/  ISETP.GT.AND P4, PT, R0.reuse, RZ, P2 ;  /* 0x000000ff0000720c */ /* 0x040fe20001784270 */
[----:B------:R1:W-:Y:S01]  /*84a0*/  @P1 STG.E.U16 desc[UR36][R4.64+0x30], R110 ;  /* 0x0000306e04001986 */ /* 0x0003e2000c101524 */
[C---:B------:R-:W-:Y:S01]  /*84b0*/  ISETP.GT.AND P0, PT, R0.reuse, RZ, P3 ;  /* 0x000000ff0000720c */ /* 0x040fe20001f04270 */
[-C--:B------:R-:W-:Y:S01]  /*84c0*/  FMUL R65, R65, R139.reuse ;  /* 0x0000008b41417220 */ /* 0x080fe20000400000 */
[C---:B------:R-:W-:Y:S01]  /*84d0*/  ISETP.GT.AND P1, PT, R0.reuse, 0x8, P2 ;  /* 0x000000080000780c */ /* 0x040fe20001724270 */
[-C--:B------:R-:W-:Y:S01]  /*84e0*/  FMUL R67, R67, R139.reuse ;  /* 0x0000008b43437220 */ /* 0x080fe20000400000 */
[----:B------:R-:W-:Y:S01]  /*84f0*/  ISETP.GT.AND P5, PT, R0, 0x8, P3 ;  /* 0x000000080000780c */ /* 0x000fe20001fa4270 */
[----:B------:R-:W-:Y:S01]  /*8500*/  FMUL R66, R66, R139 ;  /* 0x0000008b42427220 */ /* 0x000fe20000400000 */
[----:B------:R-:W-:Y:S01]  /*8510*/  F2FP.BF16.F32.PACK_AB R77, RZ, R77 ;  /* 0x0000004dff4d723e */ /* 0x000fe200000010ff */
[-C--:B------:R-:W-:Y:S01]  /*8520*/  FMUL R68, R68, R139.reuse ;  /* 0x0000008b44447220 */ /* 0x080fe20000400000 */
        /* <DEDUP_REMOVED lines=13> */
[----:B------:R-:W-:Y:S01]  /*8600*/  FMUL R56, R56, R139 ;  /* 0x0000008b38387220 */ /* 0x000fe20000400000 */
[----:B------:R-:W-:Y:S01]  /*8610*/  F2FP.BF16.F32.PACK_AB R67, RZ, R67 ;  /* 0x00000043ff43723e */ /* 0x000fe200000010ff */
[----:B------:R1:W-:Y:S01]  /*8620*/  @P5 STG.E.U16 desc[UR36][R8.64+0x40], R98 ;  /* 0x0000406208005986 */ /* 0x0003e2000c101524 */
[C---:B------:R-:W-:Y:S01]  /*8630*/  ISETP.GT.AND P5, PT, R0.reuse, RZ, P0 ;  /* 0x000000ff0000720c */ /* 0x040fe200007a4270 */
[-C--:B------:R-:W-:Y:S01]  /*8640*/  FMUL R57, R57, R139.reuse ;  /* 0x0000008b39397220 */ /* 0x080fe20000400000 */
[----:B------:R-:W-:Y:S01]  /*8650*/  ISETP.GT.AND P4, PT, R0, RZ, P1 ;  /* 0x000000ff0000720c */ /* 0x000fe20000f84270 */
[-C--:B------:R-:W-:Y:S01]  /*8660*/  FMUL R58, R58, R139.reuse ;  /* 0x0000008b3a3a7220 */ /* 0x080fe20000400000 */
[----:B------:R-:W-:Y:S01]  /*8670*/  F2FP.BF16.F32.PACK_AB R66, RZ, R66 ;  /* 0x00000042ff42723e */ /* 0x000fe200000010ff */
        /* <DEDUP_REMOVED lines=10> */
[-C--:B------:R-:W-:Y:S01]  /*8720*/  FMUL R63, R63, R139.reuse ;  /* 0x0000008b3f3f7220 */ /* 0x080fe20000400000 */
[----:B------:R-:W-:Y:S01]  /*8730*/  F2FP.BF16.F32.PACK_AB R56, RZ, R56 ;  /* 0x00000038ff38723e */ /* 0x000fe200000010ff */
[----:B------:R1:W-:Y:S01]  /*8740*/  @P4 STG.E.U16 desc[UR36][R6.64+0x52], R101 ;  /* 0x0000526506004986 */ /* 0x0003e2000c101524 */
[----:B------:R-:W-:Y:S01]  /*8750*/  ISETP.GT.AND P4, PT, R0, 0x8, P1 ;  /* 0x000000080000780c */ /* 0x000fe20000f84270 */
[----:B------:R-:W-:Y:S01]  /*8760*/  FMUL R48, R48, R139 ;  /* 0x0000008b30307220 */ /* 0x000fe20000400000 */
[----:B------:R-:W-:Y:S01]  /*8770*/  F2FP.BF16.F32.PACK_AB R57, RZ, R57 ;  /* 0x00000039ff39723e */ /* 0x000fe200000010ff */
[-C--:B------:R-:W-:Y:S01]  /*8780*/  FMUL R49, R49, R139.reuse ;  /* 0x0000008b31317220 */ /* 0x080fe20000400000 */
[----:B------:R-:W-:Y:S01]  /*8790*/  F2FP.BF16.F32.PACK_AB R58, RZ, R58 ;  /* 0x0000003aff3a723e */ /* 0x000fe200000010ff */
[----:B------:R-:W-:Y:S01]  /*87a0*/  FMUL R51, R51, R139 ;  /* 0x0000008b33337220 */ /* 0x000fe20000400000 */
        /* <DEDUP_REMOVED lines=30> */
[----:B------:R-:W-:Y:S01]  /*8990*/  ISETP.GT.AND P2, PT, R3, 0x31, PT ;  /* 0x000000310300780c */ /* 0x000fe20003f44270 */
[----:B------:R-:W-:Y:S01]  /*89a0*/  FMUL R44, R44, R139 ;  /* 0x0000008b2c2c7220 */ /* 0x000fe20000400000 */
[----:B------:R-:W-:Y:S01]  /*89b0*/  F2FP.BF16.F32.PACK_AB R51, RZ, R51 ;  /* 0x00000033ff33723e */ /* 0x000fe200000010ff */
[-C--:B------:R-:W-:Y:S01]  /*89c0*/  FMUL R45, R45, R139.reuse ;  /* 0x0000008b2d2d7220 */ /* 0x080fe20000400000 */
[----:B------:R-:W-:Y:S01]  /*89d0*/  F2FP.BF16.F32.PACK_AB R50, RZ, R50 ;  /* 0x00000032ff32723e */ /* 0x000fe200000010ff */
[----:B------:R1:W-:Y:S01]  /*89e0*/  @P4 STG.E.U16 desc[UR36][R10.64+0x50], R92 ;  /* 0x0000505c0a004986 */ /* 0x0003e2000c101524 */
[----:B------:R-:W-:Y:S01]  /*89f0*/  ISETP.GT.AND P4, PT, R0, RZ, P2 ;  /* 0x000000ff0000720c */ /* 0x000fe20001784270 */
[-C--:B------:R-:W-:Y:S01]  /*8a00*/  FMUL R46, R46, R139.reuse ;  /* 0x0000008b2e2e7220 */ /* 0x080fe20000400000 */
[----:B------:R-:W-:Y:S01]  /*8a10*/  F2FP.BF16.F32.PACK_AB R52, RZ, R52 ;  /* 0x00000034ff34723e */ /* 0x000fe200000010ff */
[----:B------:R1:W-:Y:S01]  /*8a20*/  @P3 STG.E.U16 desc[UR36][R10.64+0x52], R93 ;  /* 0x0000525d0a003986 */ /* 0x0003e2000c101524 */
[----:B------:R-:W-:Y:S01]  /*8a30*/  ISETP.GT.AND P3, PT, R3, 0x30, PT ;  /* 0x000000300300780c */ /* 0x000fe20003f64270 */
[----:B------:R-:W-:Y:S01]  /*8a40*/  FMUL R47, R47, R139 ;  /* 0x0000008b2f2f7220 */ /* 0x000fe20000400000 */
[----:B------:R-:W-:Y:S01]  /*8a50*/  F2FP.BF16.F32.PACK_AB R53, RZ, R53 ;  /* 0x00000035ff35723e */ /* 0x000fe200000010ff */
[----:B------:R1:W-:Y:S01]  /*8a60*/  @P0 STG.E.U16 desc[UR36][R4.64+0x50], R94 ;  /* 0x0000505e04000986 */ /* 0x0003e2000c101524 */
[----:B------:R-:W-:Y:S01]  /*8a70*/  ISETP.GT.AND P0, PT, R0, RZ, P3 ;  /* 0x000000ff0000720c */ /* 0x000fe20001f04270 */
[-C--:B------:R-:W-:Y:S01]  /*8a80*/  FMUL R32, R32, R139.reuse ;  /* 0x0000008b20207220 */ /* 0x080fe20000400000 */
[C---:B------:R-:W-:Y:S01]  /*8a90*/  ISETP.GT.AND P5, PT, R0.reuse, 0x8, P3 ;  /* 0x000000080000780c */ /* 0x040fe20001fa4270 */
[----:B------:R1:W-:Y:S01]  /*8aa0*/  @P1 STG.E.U16 desc[UR36][R4.64+0x52], R95 ;  /* 0x0000525f04001986 */ /* 0x0003e2000c101524 */
[----:B------:R-:W-:Y:S01]  /*8ab0*/  ISETP.GT.AND P1, PT, R0, 0x8, P2 ;  /* 0x000000080000780c */ /* 0x000fe20001724270 */
[----:B------:R-:W-:Y:S01]  /*8ac0*/  FMUL R33, R33, R139 ;  /* 0x0000008b21217220 */ /* 0x000fe20000400000 */
[----:B------:R-:W-:Y:S01]  /*8ad0*/  F2FP.BF16.F32.PACK_AB R54, RZ, R54 ;  /* 0x00000036ff36723e */ /* 0x000fe200000010ff */
[----:B------:R1:W-:Y:S01]  /*8ae0*/  @P4 STG.E.U16 desc[UR36][R6.64+0x62], R81 ;  /* 0x0000625106004986 */ /* 0x0003e2000c101524 */
[----:B------:R-:W-:Y:S01]  /*8af0*/  F2FP.BF16.F32.PACK_AB R55, RZ, R55 ;  /* 0x00000037ff37723e */ /* 0x000fe200000010ff */
[-C--:B------:R-:W-:Y:S01]  /*8b00*/  FMUL R34, R34, R139.reuse ;  /* 0x0000008b22227220 */ /* 0x080fe20000400000 */
[----:B------:R-:W-:Y:S01]  /*8b10*/  F2FP.BF16.F32.PACK_AB R40, RZ, R40 ;  /* 0x00000028ff28723e */ /* 0x000fe200000010ff */
[----:B------:R-:W-:Y:S01]  /*8b20*/  FMUL R35, R35, R139 ;  /* 0x0000008b23237220 */ /* 0x000fe20000400000 */
[----:B------:R-:W-:Y:S01]  /*8b30*/  F2FP.BF16.F32.PACK_AB R41, RZ, R41 ;  /* 0x00000029ff29723e */ /* 0x000fe200000010ff */
[----:B------:R1:W-:Y:S01]  /*8b40*/  @P0 STG.E.U16 desc[UR36][R6.64+0x60], R80 ;  /* 0x0000605006000986 */ /* 0x0003e2000c101524 */
[C---:B------:R-:W-:Y:S01]  /*8b50*/  ISETP.GT.AND P0, PT, R3.reuse, 0x38, PT ;  /* 0x000000380300780c */ /* 0x040fe20003f04270 */
        /* <DEDUP_REMOVED lines=9> */
[----:B------:R-:W-:Y:S01]  /*8bf0*/  ISETP.GT.AND P4, PT, R0, RZ, P1 ;  /* 0x000000ff0000720c */ /* 0x000fe20000f84270 */
        /* <DEDUP_REMOVED lines=10> */
[----:B------:R1:W-:Y:S01]  /*8ca0*/  @P5 STG.E.U16 desc[UR36][R6.64+0x70], R84 ;  /* 0x0000705406005986 */ /* 0x0003e2000c101524 */
[----:B------:R-:W-:Y:S01]  /*8cb0*/  ISETP.GT.AND P5, PT, R0, 0x8, P0 ;  /* 0x000000080000780c */ /* 0x000fe200007a4270 */
[----:B------:R-:W-:Y:S01]  /*8cc0*/  FMUL R28, R28, R139 ;  /* 0x0000008b1c1c7220 */ /* 0x000fe20000400000 */
[----:B------:R-:W-:Y:S01]  /*8cd0*/  F2FP.BF16.F32.PACK_AB R33, RZ, R33 ;  /* 0x00000021ff21723e */ /* 0x000fe200000010ff */
[----:B------:R1:W-:Y:S01]  /*8ce0*/  @P4 STG.E.U16 desc[UR36][R6.64+0x72], R85 ;  /* 0x0000725506004986 */ /* 0x0003e2000c101524 */
[----:B------:R-:W-:Y:S01]  /*8cf0*/  ISETP.GT.AND P4, PT, R0, 0x8, P1 ;  /* 0x000000080000780c */ /* 0x000fe20000f84270 */
[-C--:B------:R-:W-:Y:S01]  /*8d00*/  FMUL R29, R29, R139.reuse ;  /* 0x0000008b1d1d7220 */ /* 0x080fe20000400000 */
[----:B------:R-:W-:Y:S01]  /*8d10*/  F2FP.BF16.F32.PACK_AB R34, RZ, R34 ;  /* 0x00000022ff22723e */ /* 0x000fe200000010ff */
[----:B------:R-:W-:Y:S01]  /*8d20*/  FMUL R30, R30, R139 ;  /* 0x0000008b1e1e7220 */ /* 0x000fe20000400000 */
[----:B------:R-:W-:Y:S01]  /*8d30*/  F2FP.BF16.F32.PACK_AB R35, RZ, R35 ;  /* 0x00000023ff23723e */ /* 0x000fe200000010ff */
[----:B------:R-:W-:Y:S01]  /*8d40*/  FMUL R31, R31, R139 ;  /* 0x0000008b1f1f7220 */ /* 0x000fe20000400000 */
[----:B------:R-:W-:-:S02]  /*8d50*/  F2FP.BF16.F32.PACK_AB R36, RZ, R36 ;  /* 0x00000024ff24723e */ /* 0x000fc400000010ff */
[----:B------:R-:W-:Y:S01]  /*8d60*/  F2FP.BF16.F32.PACK_AB R37, RZ, R37 ;  /* 0x00000025ff25723e */ /* 0x000fe200000010ff */
[----:B------:R1:W-:Y:S01]  /*8d70*/  @P5 STG.E.U16 desc[UR36][R8.64+0x70], R86 ;  /* 0x0000705608005986 */ /* 0x0003e2000c101524 */
[C---:B------:R-:W-:Y:S02]  /*8d80*/  ISETP.GT.AND P5, PT, R0.reuse, 0x80, P3 ;  /* 0x000000800000780c */ /* 0x040fe40001fa4270 */
[C---:B------:R-:W-:Y:S01]  /*8d90*/  ISETP.GT.AND P3, PT, R0.reuse, 0x88, P3 ;  /* 0x000000880000780c */ /* 0x040fe20001f64270 */
[----:B------:R1:W-:Y:S01]  /*8da0*/  @P4 STG.E.U16 desc[UR36][R8.64+0x72], R87 ;  /* 0x0000725708004986 */ /* 0x0003e2000c101524 */
[C---:B------:R-:W-:Y:S02]  /*8db0*/  ISETP.GT.AND P4, PT, R0.reuse, 0x80, P2 ;  /* 0x000000800000780c */ /* 0x040fe40001784270 */
[----:B------:R-:W-:Y:S02]  /*8dc0*/  ISETP.GT.AND P2, PT, R0, 0x88, P2 ;  /* 0x000000880000780c */ /* 0x000fe40001744270 */
[----:B------:R-:W-:-:S02]  /*8dd0*/  F2FP.BF16.F32.PACK_AB R38, RZ, R38 ;  /* 0x00000026ff26723e */ /* 0x000fc400000010ff */
[----:B------:R-:W-:Y:S02]  /*8de0*/  F2FP.BF16.F32.PACK_AB R39, RZ, R39 ;  /* 0x00000027ff27723e */ /* 0x000fe400000010ff */
[----:B------:R-:W-:Y:S01]  /*8df0*/  F2FP.BF16.F32.PACK_AB R24, RZ, R24 ;  /* 0x00000018ff18723e */ /* 0x000fe200000010ff */
[----:B------:R1:W-:Y:S01]  /*8e00*/  @P5 STG.E.U16 desc[UR36][R10.64+0x60], R72 ;  /* 0x000060480a005986 */ /* 0x0003e2000c101524 */
[----:B------:R-:W-:Y:S02]  /*8e10*/  F2FP.BF16.F32.PACK_AB R25, RZ, R25 ;  /* 0x00000019ff19723e */ /* 0x000fe400000010ff */
[----:B------:R-:W-:Y:S01]  /*8e20*/  F2FP.BF16.F32.PACK_AB R26, RZ, R26 ;  /* 0x0000001aff1a723e */ /* 0x000fe200000010ff */
[----:B------:R1:W-:Y:S01]  /*8e30*/  @P4 STG.E.U16 desc[UR36][R10.64+0x62], R73 ;  /* 0x000062490a004986 */ /* 0x0003e2000c101524 */
[C---:B------:R-:W-:Y:S02]  /*8e40*/  ISETP.GT.AND P4, PT, R0.reuse, 0x80, P0 ;  /* 0x000000800000780c */ /* 0x040fe40000784270 */
[C---:B------:R-:W-:Y:S01]  /*8e50*/  ISETP.GT.AND P0, PT, R0.reuse, 0x88, P0 ;  /* 0x000000880000780c */ /* 0x040fe20000704270 */
[----:B------:R1:W-:Y:S01]  /*8e60*/  @P3 STG.E.U16 desc[UR36][R4.64+0x60], R74 ;  /* 0x0000604a04003986 */ /* 0x0003e2000c101524 */
[----:B------:R-:W-:-:S02]  /*8e70*/  ISETP.GT.AND P3, PT, R0, 0x80, P1 ;  /* 0x000000800000780c */ /* 0x000fc40000f64270 */
[C---:B------:R-:W-:Y:S01]  /*8e80*/  ISETP.GT.AND P1, PT, R0.reuse, 0x88, P1 ;  /* 0x000000880000780c */ /* 0x040fe20000f24270 */
[----:B------:R1:W-:Y:S01]  /*8e90*/  @P2 STG.E.U16 desc[UR36][R4.64+0x62], R75 ;  /* 0x0000624b04002986 */ /* 0x0003e2000c101524 */
[C---:B------:R-:W-:Y:S02]  /*8ea0*/  ISETP.GT.AND P2, PT, R3.reuse, 0x41, PT ;  /* 0x000000410300780c */ /* 0x040fe40003f44270 */
[----:B------:R-:W-:Y:S02]  /*8eb0*/  F2FP.BF16.F32.PACK_AB R27, RZ, R27 ;  /* 0x0000001bff1b723e */ /* 0x000fe400000010ff */
[----:B------:R-:W-:Y:S01]  /*8ec0*/  F2FP.BF16.F32.PACK_AB R28, RZ, R28 ;  /* 0x0000001cff1c723e */ /* 0x000fe200000010ff */
[----:B------:R1:W-:Y:S01]  /*8ed0*/  @P4 STG.E.U16 desc[UR36][R10.64+0x70], R76 ;  /* 0x0000704c0a004986 */ /* 0x0003e2000c101524 */
[----:B------:R-:W-:Y:S02]  /*8ee0*/  ISETP.GT.AND P4, PT, R0, RZ, P2 ;  /* 0x000000ff0000720c */ /* 0x000fe40001784270 */
[----:B------:R-:W-:Y:S01]  /*8ef0*/  F2FP.BF16.F32.PACK_AB R29, RZ, R29 ;  /* 0x0000001dff1d723e */ /* 0x000fe200000010ff */
[----:B------:R1:W-:Y:S01]  /*8f00*/  @P3 STG.E.U16 desc[UR36][R10.64+0x72], R77 ;  /* 0x0000724d0a003986 */ /* 0x0003e2000c101524 */
[----:B------:R-:W-:-:S02]  /*8f10*/  ISETP.GT.AND P3, PT, R3, 0x40, PT ;  /* 0x000000400300780c */ /* 0x000fc40003f64270 */
[----:B------:R-:W-:Y:S01]  /*8f20*/  F2FP.BF16.F32.PACK_AB R30, RZ, R30 ;  /* 0x0000001eff1e723e */ /* 0x000fe200000010ff */
[----:B------:R1:W-:Y:S01]  /*8f30*/  @P0 STG.E.U16 desc[UR36][R4.64+0x70], R78 ;  /* 0x0000704e04000986 */ /* 0x0003e2000c101524 */
[C---:B------:R-:W-:Y:S02]  /*8f40*/  ISETP.GT.AND P0, PT, R0.reuse, RZ, P3 ;  /* 0x000000ff0000720c */ /* 0x040fe40001f04270 */
[C---:B------:R-:W-:Y:S01]  /*8f50*/  ISETP.GT.AND P5, PT, R0.reuse, 0x8, P3 ;  /* 0x000000080000780c */ /* 0x040fe20001fa4270 */
[----:B------:R1:W-:Y:S01]  /*8f60*/  @P1 STG.E.U16 desc[UR36][R4.64+0x72], R79 ;  /* 0x0000724f04001986 */ /* 0x0003e2000c101524 */
[----:B------:R-:W-:Y:S02]  /*8f70*/  ISETP.GT.AND P1, PT, R0, 0x8, P2 ;  /* 0x000000080000780c */ /* 0x000fe40001724270 */
[----:B------:R-:W-:Y:S01]  /*8f80*/  F2FP.BF16.F32.PACK_AB R31, RZ, R31 ;  /* 0x0000001fff1f723e */ /* 0x000fe200000010ff */
[----:B------:R1:W-:Y:S06]  /*8f90*/  @P4 STG.E.U16 desc[UR36][R6.64+0x82], R65 ;  /* 0x0000824106004986 */ /* 0x0003ec000c101524 */
[----:B------:R1:W-:Y:S01]  /*8fa0*/  @P0 STG.E.U16 desc[UR36][R6.64+0x80], R64 ;  /* 0x0000804006000986 */ /* 0x0003e2000c101524 */
[----:B------:R-:W-:-:S03]  /*8fb0*/  ISETP.GT.AND P0, PT, R3, 0x48, PT ;  /* 0x000000480300780c */ /* 0x000fc60003f04270 */
[----:B------:R1:W-:Y:S01]  /*8fc0*/  @P1 STG.E.U16 desc[UR36][R8.64+0x82], R67 ;  /* 0x0000824308001986 */ /* 0x0003e2000c101524 */
[----:B------:R-:W-:-:S03]  /*8fd0*/  ISETP.GT.AND P1, PT, R3, 0x49, PT ;  /* 0x000000490300780c */ /* 0x000fc60003f24270 */
[----:B------:R1:W-:Y:S01]  /*8fe0*/  @P5 STG.E.U16 desc[UR36][R8.64+0x80], R66 ;  /* 0x0000804208005986 */ /* 0x0003e2000c101524 */
[C---:B------:R-:W-:Y:S02]  /*8ff0*/  ISETP.GT.AND P5, PT, R0.reuse, RZ, P0 ;  /* 0x000000ff0000720c */ /* 0x040fe400007a4270 */
[----:B------:R-:W-:-:S11]  /*9000*/  ISETP.GT.AND P4, PT, R0, RZ, P1 ;  /* 0x000000ff0000720c */ /* 0x000fd60000f84270 */
[----:B------:R1:W-:Y:S01]  /*9010*/  @P5 STG.E.U16 desc[UR36][R6.64+0x90], R68 ;  /* 0x0000904406005986 */ /* 0x0003e2000c101524 */
[----:B------:R-:W-:-:S03]  /*9020*/  ISETP.GT.AND P5, PT, R0, 0x8, P0 ;  /* 0x000000080000780c */ /* 0x000fc600007a4270 */
[----:B------:R1:W-:Y:S01]  /*9030*/  @P4 STG.E.U16 desc[UR36][R6.64+0x92], R69 ;  /* 0x0000924506004986 */ /* 0x0003e2000c101524 */
[----:B------:R-:W-:-:S09]  /*9040*/  ISETP.GT.AND P4, PT, R0, 0x8, P1 ;  /* 0x000000080000780c */ /* 0x000fd20000f84270 */
[----:B------:R1:W-:Y:S01]  /*9050*/  @P5 STG.E.U16 desc[UR36][R8.64+0x90], R70 ;  /* 0x0000904608005986 */ /* 0x0003e2000c101524 */
[C---:B------:R-:W-:Y:S02]  /*9060*/  ISETP.GT.AND P5, PT, R0.reuse, 0x80, P3 ;  /* 0x000000800000780c */ /* 0x040fe40001fa4270 */
[C---:B------:R-:W-:Y:S01]  /*9070*/  ISETP.GT.AND P3, PT, R0.reuse, 0x88, P3 ;  /* 0x000000880000780c */ /* 0x040fe20001f64270 */
[----:B------:R1:W-:Y:S01]  /*9080*/  @P4 STG.E.U16 desc[UR36][R8.64+0x92], R71 ;  /* 0x0000924708004986 */ /* 0x0003e2000c101524 */
[C---:B------:R-:W-:Y:S02]  /*9090*/  ISETP.GT.AND P4, PT, R0.reuse, 0x80, P2 ;  /* 0x000000800000780c */ /* 0x040fe40001784270 */
[----:B------:R-:W-:-:S07]  /*90a0*/  ISETP.GT.AND P2, PT, R0, 0x88, P2 ;  /* 0x000000880000780c */ /* 0x000fce0001744270 */
[----:B------:R1:W-:Y:S04]  /*90b0*/  @P5 STG.E.U16 desc[UR36][R10.64+0x80], R56 ;  /* 0x000080380a005986 */ /* 0x0003e8000c101524 */
[----:B------:R1:W-:Y:S01]  /*90c0*/  @P4 STG.E.U16 desc[UR36][R10.64+0x82], R57 ;  /* 0x000082390a004986 */ /* 0x0003e2000c101524 */
[C---:B------:R-:W-:Y:S02]  /*90d0*/  ISETP.GT.AND P4, PT, R0.reuse, 0x80, P0 ;  /* 0x000000800000780c */ /* 0x040fe40000784270 */
[C---:B------:R-:W-:Y:S01]  /*90e0*/  ISETP.GT.AND P0, PT, R0.reuse, 0x88, P0 ;  /* 0x000000880000780c */ /* 0x040fe20000704270 */
[----:B------:R1:W-:Y:S01]  /*90f0*/  @P3 STG.E.U16 desc[UR36][R4.64+0x80], R58 ;  /* 0x0000803a04003986 */ /* 0x0003e2000c101524 */
[C---:B------:R-:W-:Y:S02]  /*9100*/  ISETP.GT.AND P3, PT, R0.reuse, 0x80, P1 ;  /* 0x000000800000780c */ /* 0x040fe40000f64270 */
[----:B------:R-:W-:Y:S01]  /*9110*/  ISETP.GT.AND P1, PT, R0, 0x88, P1 ;  /* 0x000000880000780c */ /* 0x000fe20000f24270 */
[----:B------:R1:W-:Y:S01]  /*9120*/  @P2 STG.E.U16 desc[UR36][R4.64+0x82], R59 ;  /* 0x0000823b04002986 */ /* 0x0003e2000c101524 */
[----:B------:R-:W-:-:S05]  /*9130*/  ISETP.GT.AND P2, PT, R3, 0x51, PT ;  /* 0x000000510300780c */ /* 0x000fca0003f44270 */
[----:B------:R1:W-:Y:S01]  /*9140*/  @P4 STG.E.U16 desc[UR36][R10.64+0x90], R60 ;  /* 0x0000903c0a004986 */ /* 0x0003e2000c101524 */
[----:B------:R-:W-:-:S03]  /*9150*/  ISETP.GT.AND P4, PT, R0, RZ, P2 ;  /* 0x000000ff0000720c */ /* 0x000fc60001784270 */
[----:B------:R1:W-:Y:S01]  /*9160*/  @P3 STG.E.U16 desc[UR36][R10.64+0x92], R61 ;  /* 0x0000923d0a003986 */ /* 0x0003e2000c101524 */
[----:B------:R-:W-:-:S03]  /*9170*/  ISETP.GT.AND P3, PT, R3, 0x50, PT ;  /* 0x000000500300780c */ /* 0x000fc60003f64270 */
[----:B------:R1:W-:Y:S01]  /*9180*/  @P0 STG.E.U16 desc[UR36][R4.64+0x90], R62 ;  /* 0x0000903e04000986 */ /* 0x0003e2000c101524 */
[C---:B------:R-:W-:Y:S02]  /*9190*/  ISETP.GT.AND P0, PT, R0.reuse, RZ, P3 ;  /* 0x000000ff0000720c */ /* 0x040fe40001f04270 */
[C---:B------:R-:W-:Y:S01]  /*91a0*/  ISETP.GT.AND P5, PT, R0.reuse, 0x8, P3 ;  /* 0x000000080000780c */ /* 0x040fe20001fa4270 */
[----:B------:R1:W-:Y:S01]  /*91b0*/  @P1 STG.E.U16 desc[UR36][R4.64+0x92], R63 ;  /* 0x0000923f04001986 */ /* 0x0003e2000c101524 */
[----:B------:R-:W-:-:S03]  /*91c0*/  ISETP.GT.AND P1, PT, R0, 0x8, P2 ;  /* 0x000000080000780c */ /* 0x000fc60001724270 */
        /* <DEDUP_REMOVED lines=25> */
[----:B------:R1:W-:Y:S06]  /*9360*/  @P2 STG.E.U16 desc[UR36][R4.64+0xa2], R43 ;  /* 0x0000a22b04002986 */ /* 0x0003ec000c101524 */
[----:B------:R1:W-:Y:S04]  /*9370*/  @P4 STG.E.U16 desc[UR36][R10.64+0xb0], R44 ;  /* 0x0000b02c0a004986 */ /* 0x0003e8000c101524 */
[----:B------:R1:W-:Y:S01]  /*9380*/  @P3 STG.E.U16 desc[UR36][R10.64+0xb2], R45 ;  /* 0x0000b22d0a003986 */ /* 0x0003e2000c101524 */
[----:B------:R-:W-:-:S03]  /*9390*/  ISETP.GT.AND P3, PT, R3, 0x60, PT ;  /* 0x000000600300780c */ /* 0x000fc60003f64270 */
[----:B------:R1:W-:Y:S01]  /*93a0*/  @P0 STG.E.U16 desc[UR36][R4.64+0xb0], R46 ;  /* 0x0000b02e04000986 */ /* 0x0003e2000c101524 */
[----:B------:R-:W-:Y:S02]  /*93b0*/  ISETP.GT.AND P0, PT, R3, 0x61, PT ;  /* 0x000000610300780c */ /* 0x000fe40003f04270 */
[C---:B------:R-:W-:Y:S01]  /*93c0*/  ISETP.GT.AND P4, PT, R0.reuse, 0x8, P3 ;  /* 0x000000080000780c */ /* 0x040fe20001f84270 */
[----:B------:R1:W-:Y:S01]  /*93d0*/  @P1 STG.E.U16 desc[UR36][R4.64+0xb2], R47 ;  /* 0x0000b22f04001986 */ /* 0x0003e2000c101524 */
[C---:B------:R-:W-:Y:S02]  /*93e0*/  ISETP.GT.AND P1, PT, R0.reuse, RZ, P3 ;  /* 0x000000ff0000720c */ /* 0x040fe40001f24270 */
[C---:B------:R-:W-:Y:S02]  /*93f0*/  ISETP.GT.AND P2, PT, R0.reuse, RZ, P0 ;  /* 0x000000ff0000720c */ /* 0x040fe40000744270 */
[----:B------:R-:W-:-:S09]  /*9400*/  ISETP.GT.AND P5, PT, R0, 0x8, P0 ;  /* 0x000000080000780c */ /* 0x000fd200007a4270 */
[----:B------:R1:W-:Y:S01]  /*9410*/  @P1 STG.E.U16 desc[UR36][R6.64+0xc0], R32 ;  /* 0x0000c02006001986 */ /* 0x0003e2000c101524 */
[----:B------:R-:W-:-:S03]  /*9420*/  ISETP.GT.AND P1, PT, R3, 0x68, PT ;  /* 0x000000680300780c */ /* 0x000fc60003f24270 */
[----:B------:R1:W-:Y:S01]  /*9430*/  @P2 STG.E.U16 desc[UR36][R6.64+0xc2], R33 ;  /* 0x0000c22106002986 */ /* 0x0003e2000c101524 */
[----:B------:R-:W-:-:S03]  /*9440*/  ISETP.GT.AND P2, PT, R3, 0x69, PT ;  /* 0x000000690300780c */ /* 0x000fc60003f44270 */
[----:B------:R1:W-:Y:S01]  /*9450*/  @P4 STG.E.U16 desc[UR36][R8.64+0xc0], R34 ;  /* 0x0000c02208004986 */ /* 0x0003e2000c101524 */
[----:B------:R-:W-:-:S03]  /*9460*/  ISETP.GT.AND P4, PT, R0, RZ, P2 ;  /* 0x000000ff0000720c */ /* 0x000fc60001784270 */
[----:B------:R1:W-:Y:S01]  /*9470*/  @P5 STG.E.U16 desc[UR36][R8.64+0xc2], R35 ;  /* 0x0000c22308005986 */ /* 0x0003e2000c101524 */
[----:B------:R-:W-:-:S09]  /*9480*/  ISETP.GT.AND P5, PT, R0, RZ, P1 ;  /* 0x000000ff0000720c */ /* 0x000fd20000fa4270 */
        /* <DEDUP_REMOVED lines=10> */
[----:B------:R1:W-:Y:S01]  /*9530*/  @P4 STG.E.U16 desc[UR36][R10.64+0xc0], R24 ;  /* 0x0000c0180a004986 */ /* 0x0003e2000c101524 */
[C---:B------:R-:W-:Y:S02]  /*9540*/  ISETP.GT.AND P4, PT, R0.reuse, 0x80, P1 ;  /* 0x000000800000780c */ /* 0x040fe40000f84270 */
[C---:B------:R-:W-:Y:S01]  /*9550*/  ISETP.GT.AND P1, PT, R0.reuse, 0x88, P1 ;  /* 0x000000880000780c */ /* 0x040fe20000f24270 */
[----:B------:R1:W-:Y:S01]  /*9560*/  @P5 STG.E.U16 desc[UR36][R10.64+0xc2], R25 ;  /* 0x0000c2190a005986 */ /* 0x0003e2000c101524 */
[C---:B------:R-:W-:Y:S02]  /*9570*/  ISETP.GT.AND P5, PT, R0.reuse, 0x80, P2 ;  /* 0x000000800000780c */ /* 0x040fe400017a4270 */
[----:B------:R-:W-:Y:S01]  /*9580*/  ISETP.GT.AND P2, PT, R0, 0x88, P2 ;  /* 0x000000880000780c */ /* 0x000fe20001744270 */
[----:B------:R1:W-:Y:S04]  /*9590*/  @P3 STG.E.U16 desc[UR36][R4.64+0xc0], R26 ;  /* 0x0000c01a04003986 */ /* 0x0003e8000c101524 */
[----:B------:R1:W-:Y:S04]  /*95a0*/  @P0 STG.E.U16 desc[UR36][R4.64+0xc2], R27 ;  /* 0x0000c21b04000986 */ /* 0x0003e8000c101524 */
[----:B------:R1:W-:Y:S04]  /*95b0*/  @P4 STG.E.U16 desc[UR36][R10.64+0xd0], R28 ;  /* 0x0000d01c0a004986 */ /* 0x0003e8000c101524 */
[----:B------:R1:W-:Y:S04]  /*95c0*/  @P5 STG.E.U16 desc[UR36][R10.64+0xd2], R29 ;  /* 0x0000d21d0a005986 */ /* 0x0003e8000c101524 */
[----:B------:R1:W-:Y:S04]  /*95d0*/  @P1 STG.E.U16 desc[UR36][R4.64+0xd0], R30 ;  /* 0x0000d01e04001986 */ /* 0x0003e8000c101524 */
[----:B------:R1:W-:Y:S02]  /*95e0*/  @P2 STG.E.U16 desc[UR36][R4.64+0xd2], R31 ;  /* 0x0000d21f04002986 */ /* 0x0003e4000c101524 */
.L_x_253:
[----:B------:R-:W-:Y:S05]  /*95f0*/  BSYNC B0 ;  /* 0x0000000000007941 */ /* 0x000fea0003800000 */
.L_x_33:
[----:B------:R-:W-:Y:S01]  /*9600*/  ULDC UR4, c[0x0][0xc] ;  /* 0x0000030000047ab9 */ /* 0x000fe20000000800 */
[----:B------:R-:W-:Y:S01]  /*9610*/  ULDC UR5, c[0x0][0x10] ;  /* 0x0000040000057ab9 */ /* 0x000fe20000000800 */
[----:B0-----:R-:W0:Y:S01]  /*9620*/  LDC R3, c[0x0][0x14] ;  /* 0x00000500ff037b82 */ /* 0x001e220000000800 */
[----:B------:R-:W-:Y:S01]  /*9630*/  UIMAD.WIDE.U32 UR4, UR4, UR5, URZ ;  /* 0x00000005040472a5 */ /* 0x000fe2000f8e003f */
[----:B------:R-:W-:Y:S01]  /*9640*/  PRMT R0, RZ, 0x7610, R0 ;  /* 0x00007610ff007816 */ /* 0x000fe20000000000 */
[----:B-----5:R-:W-:Y:S02]  /*9650*/  IMAD.MOV.U32 R138, RZ, RZ, -0x1 ;  /* 0xffffffffff8a7424 */ /* 0x020fe400078e00ff */
[----:B------:R-:W-:Y:S02]  /*9660*/  IMAD.MOV.U32 R137, RZ, RZ, -0x1 ;  /* 0xffffffffff897424 */ /* 0x000fe400078e00ff */
[----:B0-----:R-:W-:-:S04]  /*9670*/  IMAD.WIDE.U32 R16, R3, UR4, R16 ;  /* 0x0000000403107c25 */ /* 0x001fc8000f8e0010 */
[----:B------:R-:W-:Y:S01]  /*9680*/  IMAD R3, R3, UR5, RZ ;  /* 0x0000000503037c24 */ /* 0x000fe2000f8e02ff */
[----:B------:R-:W-:Y:S02]  /*9690*/  ULDC.64 UR4, c[0x0][0x650] ;  /* 0x0001940000047ab9 */ /* 0x000fe40000000a00 */
[----:B------:R-:W-:Y:S01]  /*96a0*/  ISETP.GE.U32.AND P0, PT, R16, UR4, PT ;  /* 0x0000000410007c0c */ /* 0x000fe2000bf06070 */
[----:B------:R-:W-:-:S05]  /*96b0*/  IMAD.IADD R17, R17, 0x1, R3 ;  /* 0x0000000111117824 */ /* 0x000fca00078e0203 */
[----:B------:R-:W-:-:S13]  /*96c0*/  ISETP.GE.U32.AND.EX P0, PT, R17, UR5, PT, P0 ;  /* 0x0000000511007c0c */ /* 0x000fda000bf06100 */
[----:B------:R-:W-:Y:S05]  /*96d0*/  @P0 BRA `(.L_x_254) ;  /* 0x0000000400640947 */ /* 0x000fea0003800000 */
[----:B-1--4-:R-:W0:Y:S01]  /*96e0*/  S2R R12, SR_CTAID.X ;  /* 0x00000000000c7919 */ /* 0x012e220000002500 */
[----:B------:R-:W1:Y:S01]  /*96f0*/  LDC.64 R10, c[0x0][0x628] ;  /* 0x00018a00ff0a7b82 */ /* 0x000e620000000a00 */
[----:B------:R-:W-:Y:S01]  /*9700*/  ULDC UR4, c[0x0][0x150] ;  /* 0x0000540000047ab9 */ /* 0x000fe20000000800 */
[----:B------:R-:W-:Y:S01]  /*9710*/  IMAD.MOV.U32 R8, RZ, RZ, R16 ;  /* 0x000000ffff087224 */ /* 0x000fe200078e0010 */
[----:B------:R-:W4:Y:S01]  /*9720*/  S2R R24, SR_CTAID.Y ;  /* 0x0000000000187919 */ /* 0x000f220000002600 */
[----:B------:R-:W-:-:S04]  /*9730*/  IMAD.MOV.U32 R9, RZ, RZ, R17 ;  /* 0x000000ffff097224 */ /* 0x000fc800078e0011 */
[----:B------:R-:W2:Y:S08]  /*9740*/  LDC R21, c[0x0][0x144] ;  /* 0x00005100ff157b82 */ /* 0x000eb00000000800 */
[----:B------:R-:W2:Y:S08]  /*9750*/  LDC R0, c[0x0][0x630] ;  /* 0x00018c00ff007b82 */ /* 0x000eb00000000800 */
[----:B------:R-:W2:Y:S01]  /*9760*/  LDC.64 R14, c[0x0][0x620] ;  /* 0x00018800ff0e7b82 */ /* 0x000ea20000000a00 */
[----:B-1----:R-:W-:-:S04]  /*9770*/  ISETP.NE.U32.AND P0, PT, R10, RZ, PT ;  /* 0x000000ff0a00720c */ /* 0x002fc80003f05070 */
[----:B------:R-:W-:Y:S02]  /*9780*/  ISETP.NE.AND.EX P0, PT, R11, RZ, PT, P0 ;  /* 0x000000ff0b00720c */ /* 0x000fe40003f05300 */
[----:B0-----:R-:W-:-:S05]  /*9790*/  I2FP.F32.U32 R3, R12 ;  /* 0x0000000c00037245 */ /* 0x001fca0000201000 */
[----:B------:R-:W-:-:S04]  /*97a0*/  FMUL R3, R3, UR4 ;  /* 0x0000000403037c20 */ /* 0x000fc80008400000 */
[----:B------:R0:W1:Y:S02]  /*97b0*/  F2I.U32.TRUNC.NTZ R20, R3 ;  /* 0x0000000300147305 */ /* 0x000064000020f000 */
[----:B----4-:R-:W-:Y:S05]  /*97c0*/  @!P0 BRA `(.L_x_255) ;  /* 0x0000000000288947 */ /* 0x010fea0003800000 */
[----:B0-----:R-:W0:Y:S02]  /*97d0*/  LDC R3, c[0x0][0x634] ;  /* 0x00018d00ff037b82 */ /* 0x001e240000000800 */
        /* <DEDUP_REMOVED lines=9> */
.L_x_255:
[----:B------:R-:W4:Y:S01]  /*9870*/  LDC.64 R28, c[0x0][0x640] ;  /* 0x00019000ff1c7b82 */ /* 0x000f220000000a00 */
[-CC-:B--2---:R-:W-:Y:S01]  /*9880*/  SHF.R.U64 R137, R8, R0.reuse, R9.reuse ;  /* 0x0000000008897219 */ /* 0x184fe20000001209 */
[----:B-1----:R-:W-:Y:S01]  /*9890*/  IMAD.MOV R20, RZ, RZ, -R20 ;  /* 0x000000ffff147224 */ /* 0x002fe200078e0a14 */
[----:B------:R-:W-:Y:S01]  /*98a0*/  SHF.R.U32.HI R0, RZ, R0, R9 ;  /* 0x00000000ff007219 */ /* 0x000fe20000011609 */
[----:B------:R-:W-:Y:S01]  /*98b0*/  ULDC UR4, c[0x0][0x154] ;  /* 0x0000550000047ab9 */ /* 0x000fe20000000800 */
[----:B0-----:R-:W-:Y:S01]  /*98c0*/  IADD3 R3, P0, RZ, -R137, RZ ;  /* 0x80000089ff037210 */ /* 0x001fe20007f1e0ff */
[----:B------:R-:W-:Y:S02]  /*98d0*/  IMAD R21, R21, R20, R12 ;  /* 0x0000001415157224 */ /* 0x000fe400078e020c */
[----:B------:R-:W0:Y:S01]  /*98e0*/  LDC R6, c[0x0][0x618] ;  /* 0x00018600ff067b82 */ /* 0x000e220000000800 */
[----:B------:R-:W-:Y:S02]  /*98f0*/  IMAD.MOV.U32 R7, RZ, RZ, 0x1 ;  /* 0x00000001ff077424 */ /* 0x000fe400078e00ff */
[----:B------:R-:W-:-:S04]  /*9900*/  IMAD.X R5, RZ, RZ, ~R0, P0 ;  /* 0x000000ffff057224 */ /* 0x000fc800000e0e00 */
[-C--:B------:R-:W-:Y:S01]  /*9910*/  IMAD R0, R5, R14.reuse, RZ ;  /* 0x0000000e05007224 */ /* 0x080fe200078e02ff */
[----:B------:R-:W1:Y:S01]  /*9920*/  LDC R8, c[0x0][0x608] ;  /* 0x00018200ff087b82 */ /* 0x000e620000000800 */
[----:B------:R-:W-:-:S04]  /*9930*/  IMAD.WIDE.U32 R4, R3, R14, R16 ;  /* 0x0000000e03047225 */ /* 0x000fc800078e0010 */
[----:B------:R-:W-:Y:S01]  /*9940*/  IMAD R3, R3, R15, R0 ;  /* 0x0000000f03037224 */ /* 0x000fe200078e0200 */
[----:B------:R-:W-:Y:S02]  /*9950*/  I2FP.F32.U32 R0, R24 ;  /* 0x0000001800007245 */ /* 0x000fe40000201000 */
[----:B------:R-:W2:Y:S01]  /*9960*/  LDC R26, c[0x0][0x658] ;  /* 0x00019600ff1a7b82 */ /* 0x000ea20000000800 */
[----:B------:R-:W-:Y:S01]  /*9970*/  IMAD.IADD R3, R5, 0x1, R3 ;  /* 0x0000000105037824 */ /* 0x000fe200078e0203 */
[----:B----4-:R-:W-:Y:S01]  /*9980*/  ISETP.NE.U32.AND P0, PT, R28, RZ, PT ;  /* 0x000000ff1c00720c */ /* 0x010fe20003f05070 */
[----:B------:R-:W-:Y:S01]  /*9990*/  FMUL R0, R0, UR4 ;  /* 0x0000000400007c20 */ /* 0x000fe20008400000 */
[----:B------:R-:W-:Y:S02]  /*99a0*/  IMAD.MOV.U32 R5, RZ, RZ, -0x1 ;  /* 0xffffffffff057424 */ /* 0x000fe400078e00ff */
[----:B------:R-:W-:Y:S01]  /*99b0*/  ISETP.NE.AND.EX P0, PT, R29, RZ, PT, P0 ;  /* 0x000000ff1d00720c */ /* 0x000fe20003f05300 */
[----:B------:R4:W2:Y:S01]  /*99c0*/  F2I.U32.TRUNC.NTZ R13, R0 ;  /* 0x00000000000d7305 */ /* 0x0008a2000020f000 */
[----:B------:R-:W3:Y:S01]  /*99d0*/  LDC R15, c[0x0][0x148] ;  /* 0x00005200ff0f7b82 */ /* 0x000ee20000000800 */
[----:B0-----:R-:W-:-:S02]  /*99e0*/  SHF.R.U64 R12, R4, R6, R3 ;  /* 0x00000006040c7219 */ /* 0x001fc40000001203 */
[----:B------:R-:W-:-:S05]  /*99f0*/  SHF.R.U32.HI R3, RZ, R6, R3 ;  /* 0x00000006ff037219 */ /* 0x000fca0000011603 */
[----:B------:R-:W0:Y:S01]  /*9a00*/  LDC R20, c[0x0][0x600] ;  /* 0x00018000ff147b82 */ /* 0x000e220000000800 */
[-CC-:B-1----:R-:W-:Y:S02]  /*9a10*/  SHF.R.U64 R10, R12, R8.reuse, R3.reuse ;  /* 0x000000080c0a7219 */ /* 0x182fe40000001203 */
[----:B------:R-:W-:-:S05]  /*9a20*/  SHF.R.U32.HI R3, RZ, R8, R3 ;  /* 0x00000008ff037219 */ /* 0x000fca0000011603 */
[----:B------:R-:W1:Y:S01]  /*9a30*/  LDC R27, c[0x0][0x648] ;  /* 0x00019200ff1b7b82 */ /* 0x000e620000000800 */
[-C--:B--2---:R-:W-:Y:S02]  /*9a40*/  SHF.L.U32 R4, R5, R26.reuse, RZ ;  /* 0x0000001a05047219 */ /* 0x084fe400000006ff */
[--C-:B------:R-:W-:Y:S02]  /*9a50*/  SHF.R.U64 R14, R10, R26, R3.reuse ;  /* 0x0000001a0a0e7219 */ /* 0x100fe40000001203 */
[----:B------:R-:W-:Y:S02]  /*9a60*/  LOP3.LUT R25, RZ, R4, RZ, 0x33, !PT ;  /* 0x00000004ff197212 */ /* 0x000fe400078e33ff */
[-C--:B------:R-:W-:Y:S01]  /*9a70*/  SHF.R.U32.HI R5, RZ, R26.reuse, R3 ;  /* 0x0000001aff057219 */ /* 0x080fe20000011603 */
[----:B------:R-:W2:Y:S01]  /*9a80*/  LDC R30, c[0x0][0x638] ;  /* 0x00018e00ff1e7b82 */ /* 0x000ea20000000800 */
[----:B------:R-:W-:Y:S01]  /*9a90*/  SHF.L.U32 R136, R7, R26, RZ ;  /* 0x0000001a07887219 */ /* 0x000fe200000006ff */
[----:B------:R-:W-:-:S06]  /*9aa0*/  IMAD.MOV.U32 R4, RZ, RZ, R14 ;  /* 0x000000ffff047224 */ /* 0x000fcc00078e000e */
[----:B------:R-:W0:Y:S01]  /*9ab0*/  LDC R31, c[0x0][0x610] ;  /* 0x00018400ff1f7b82 */ /* 0x000e220000000800 */
[----:B----4-:R-:W-:Y:S05]  /*9ac0*/  @!P0 BRA `(.L_x_256) ;  /* 0x0000000000288947 */ /* 0x010fea0003800000 */
        /* <DEDUP_REMOVED lines=10> */
.L_x_256:
[----:B------:R-:W-:Y:S01]  /*9b70*/  ISETP.NE.AND P0, PT, R2, 0x1, PT ;  /* 0x000000010200780c */ /* 0x000fe20003f05270 */
[----:B0-----:R-:W-:Y:S01]  /*9b80*/  VIADD R7, R20, 0xffffffff ;  /* 0xffffffff14077836 */ /* 0x001fe20000000000 */
[----:B-1----:R-:W-:Y:S01]  /*9b90*/  SHF.R.U64 R0, R4, R27, R5 ;  /* 0x0000001b04007219 */ /* 0x002fe20000001205 */
[----:B------:R-:W-:Y:S01]  /*9ba0*/  IMAD.MOV R13, RZ, RZ, -R13 ;  /* 0x000000ffff0d7224 */ /* 0x000fe200078e0a0d */
[----:B------:R-:W-:Y:S01]  /*9bb0*/  LOP3.LUT R5, R10, R25, RZ, 0xc0, !PT ;  /* 0x000000190a057212 */ /* 0x000fe200078ec0ff */
[----:B------:R-:W-:Y:S02]  /*9bc0*/  IMAD.MOV.U32 R4, RZ, RZ, 0x1 ;  /* 0x00000001ff047424 */ /* 0x000fe400078e00ff */
[----:B------:R-:W-:Y:S02]  /*9bd0*/  IMAD.MOV R3, RZ, RZ, -R0 ;  /* 0x000000ffff037224 */ /* 0x000fe400078e0a00 */
[----:B------:R-:W-:Y:S01]  /*9be0*/  IMAD R136, R136, R0, R5 ;  /* 0x0000000088887224 */ /* 0x000fe200078e0205 */
[----:B------:R-:W-:Y:S01]  /*9bf0*/  LOP3.LUT R5, R12, R7, RZ, 0xc0, !PT ;  /* 0x000000070c057212 */ /* 0x000fe200078ec0ff */
[----:B--2---:R-:W-:-:S02]  /*9c00*/  IMAD R0, R3, R30, R14 ;  /* 0x0000001e03007224 */ /* 0x004fc400078e020e */
[----:B---3--:R-:W-:Y:S02]  /*9c10*/  @P0 IMAD R21, R15, R13, R24 ;  /* 0x0000000d0f150224 */ /* 0x008fe400078e0218 */
[----:B------:R-:W-:Y:S01]  /*9c20*/  IMAD R3, R0, R20, R5 ;  /* 0x0000001400037224 */ /* 0x000fe200078e0205 */
[----:B------:R-:W-:Y:S01]  /*9c30*/  PRMT R0, R4, 0x7610, R0 ;  /* 0x0000761004007816 */ /* 0x000fe20000000000 */
[----:B------:R-:W-:-:S05]  /*9c40*/  IMAD R136, R136, R31, R21 ;  /* 0x0000001f88887224 */ /* 0x000fca00078e0215 */
[----:B------:R-:W-:Y:S02]  /*9c50*/  SEL R138, R3, R136, !P0 ;  /* 0x00000088038a7207 */ /* 0x000fe40004000000 */
[----:B------:R-:W-:-:S07]  /*9c60*/  SEL R136, R136, R3, !P0 ;  /* 0x0000000388887207 */ /* 0x000fce0004000000 */
.L_x_254:
[----:B------:R-:W-:-:S13]  /*9c70*/  LOP3.LUT P0, RZ, R0, 0xff, RZ, 0xc0, !PT ;  /* 0x000000ff00ff7812 */ /* 0x000fda000780c0ff */
[----:B------:R-:W-:Y:S05]  /*9c80*/  @P0 BRA `(.L_x_257) ;  /* 0xffffff7400fc0947 */ /* 0x000fea000383ffff */
[----:B------:R-:W-:Y:S05]  /*9c90*/  EXIT ;  /* 0x000000000000794d */ /* 0x000fea0003800000 */
.L_x_8:
[----:B0-----:R-:W-:Y:S01]  /*9ca0*/  ULDC.64 UR4, c[0x0][0x650] ;  /* 0x0001940000047ab9 */ /* 0x001fe20000000a00 */
        /* <DEDUP_REMOVED lines=25> */
.L_x_259:
[----:B------:R-:W0:Y:S01]  /*9e40*/  LDC.64 R28, c[0x0][0x640] ;  /* 0x00019000ff1c7b82 */ /* 0x000e220000000a00 */
[-CC-:B------:R-:W-:Y:S01]  /*9e50*/  SHF.R.U64 R22, R12, R6.reuse, R13.reuse ;  /* 0x000000060c167219 */ /* 0x180fe2000000120d */
[----:B------:R-:W-:Y:S01]  /*9e60*/  IMAD.MOV.U32 R30, RZ, RZ, 0x1 ;  /* 0x00000001ff1e7424 */ /* 0x000fe200078e00ff */
[----:B------:R-:W-:Y:S02]  /*9e70*/  SHF.R.U32.HI R6, RZ, R6, R13 ;  /* 0x00000006ff067219 */ /* 0x000fe4000001160d */
        /* <DEDUP_REMOVED lines=8> */
[----:B------:R-:W-:Y:S01]  /*9f00*/  IMAD.IADD R9, R9, 0x1, R11 ;  /* 0x0000000109097824 */ /* 0x000fe200078e020b */
[----:B0-----:R-:W-:-:S04]  /*9f10*/  ISETP.NE.U32.AND P0, PT, R28, RZ, PT ;  /* 0x000000ff1c00720c */ /* 0x001fc80003f05070 */
[----:B------:R-:W-:Y:S02]  /*9f20*/  ISETP.NE.AND.EX P0, PT, R29, RZ, PT, P0 ;  /* 0x000000ff1d00720c */ /* 0x000fe40003f05300 */
[----:B------:R-:W0:Y:S01]  /*9f30*/  LDC R20, c[0x0][0x600] ;  /* 0x00018000ff147b82 */ /* 0x000e220000000800 */
[-CC-:B-1----:R-:W-:Y:S01]  /*9f40*/  SHF.R.U64 R14, R8, R10.reuse, R9.reuse ;  /* 0x0000000a080e7219 */ /* 0x182fe20000001209 */
[----:B------:R-:W-:Y:S01]  /*9f50*/  IMAD.MOV.U32 R8, RZ, RZ, -0x1 ;  /* 0xffffffffff087424 */ /* 0x000fe200078e00ff */
[----:B------:R-:W-:-:S05]  /*9f60*/  SHF.R.U32.HI R9, RZ, R10, R9 ;  /* 0x0000000aff097219 */ /* 0x000fca0000011609 */
[----:B------:R-:W1:Y:S01]  /*9f70*/  LDC R24, c[0x0][0x648] ;  /* 0x00019200ff187b82 */ /* 0x000e620000000800 */
[-CC-:B--2---:R-:W-:Y:S02]  /*9f80*/  SHF.R.U64 R23, R14, R12.reuse, R9.reuse ;  /* 0x0000000c0e177219 */ /* 0x184fe40000001209 */
[----:B------:R-:W-:-:S05]  /*9f90*/  SHF.R.U32.HI R6, RZ, R12, R9 ;  /* 0x0000000cff067219 */ /* 0x000fca0000011609 */
[----:B------:R-:W2:Y:S01]  /*9fa0*/  LDC R26, c[0x0][0x638] ;  /* 0x00018e00ff1a7b82 */ /* 0x000ea20000000800 */
[-C--:B---3--:R-:W-:Y:S02]  /*9fb0*/  SHF.L.U32 R8, R8, R27.reuse, RZ ;  /* 0x0000001b08087219 */ /* 0x088fe400000006ff */
[-CC-:B------:R-:W-:Y:S02]  /*9fc0*/  SHF.R.U64 R25, R23, R27.reuse, R6.reuse ;  /* 0x0000001b17197219 */ /* 0x180fe40000001206 */
[----:B------:R-:W-:Y:S02]  /*9fd0*/  LOP3.LUT R32, RZ, R8, RZ, 0x33, !PT ;  /* 0x00000008ff207212 */ /* 0x000fe400078e33ff */
[----:B------:R-:W-:Y:S01]  /*9fe0*/  SHF.R.U32.HI R9, RZ, R27, R6 ;  /* 0x0000001bff097219 */ /* 0x000fe20000011606 */
[----:B------:R-:W3:Y:S01]  /*9ff0*/  LDC R31, c[0x0][0x610] ;  /* 0x00018400ff1f7b82 */ /* 0x000ee20000000800 */
[----:B------:R-:W-:Y:S01]  /*a000*/  IMAD.MOV.U32 R8, RZ, RZ, R25 ;  /* 0x000000ffff087224 */ /* 0x000fe200078e0019 */
[----:B------:R-:W-:Y:S06]  /*a010*/  @!P0 BRA `(.L_x_260) ;  /* 0x0000000000288947 */ /* 0x000fec0003800000 */
        /* <DEDUP_REMOVED lines=10> */
.L_x_260:
[----:B------:R-:W-:Y:S02]  /*a0c0*/  ISETP.NE.AND P0, PT, R2, 0x1, PT ;  /* 0x000000010200780c */ /* 0x000fe40003f05270 */
[----:B-1----:R-:W-:Y:S01]  /*a0d0*/  SHF.R.U64 R6, R8, R24, R9 ;  /* 0x0000001808067219 */ /* 0x002fe20000001209 */
[----:B0-----:R-:W-:Y:S01]  /*a0e0*/  VIADD R9, R20, 0xffffffff ;  /* 0xffffffff14097836 */ /* 0x001fe20000000000 */
[----:B------:R-:W-:Y:S02]  /*a0f0*/  SHF.L.U32 R30, R30, R27, RZ ;  /* 0x0000001b1e1e7219 */ /* 0x000fe400000006ff */
[----:B------:R-:W-:Y:S01]  /*a100*/  LOP3.LUT R5, R23, R32, RZ, 0xc0, !PT ;  /* 0x0000002017057212 */ /* 0x000fe200078ec0ff */
[----:B------:R-:W-:-:S04]  /*a110*/  IMAD.MOV R8, RZ, RZ, -R6 ;  /* 0x000000ffff087224 */ /* 0x000fc800078e0a06 */
[----:B------:R-:W-:Y:S01]  /*a120*/  IMAD R6, R30, R6, R5 ;  /* 0x000000061e067224 */ /* 0x000fe200078e0205 */
[----:B------:R-:W-:Y:S01]  /*a130*/  LOP3.LUT R5, R14, R9, RZ, 0xc0, !PT ;  /* 0x000000090e057212 */ /* 0x000fe200078ec0ff */
[----:B------:R-:W-:Y:S02]  /*a140*/  @P0 IMAD R3, R7, R21, R4 ;  /* 0x0000001507030224 */ /* 0x000fe400078e0204 */
[----:B--2---:R-:W-:Y:S02]  /*a150*/  IMAD R4, R8, R26, R25 ;  /* 0x0000001a08047224 */ /* 0x004fe400078e0219 */
[----:B---3--:R-:W-:Y:S02]  /*a160*/  IMAD R3, R6, R31, R3 ;  /* 0x0000001f06037224 */ /* 0x008fe400078e0203 */
[----:B------:R-:W-:Y:S02]  /*a170*/  IMAD R4, R4, R20, R5 ;  /* 0x0000001404047224 */ /* 0x000fe400078e0205 */
[----:B------:R-:W-:-:S02]  /*a180*/  IMAD.MOV.U32 R8, RZ, RZ, 0x1 ;  /* 0x00000001ff087424 */ /* 0x000fc400078e00ff */
[----:B------:R-:W-:Y:S01]  /*a190*/  IMAD.MOV.U32 R6, RZ, RZ, R22 ;  /* 0x000000ffff067224 */ /* 0x000fe200078e0016 */
[----:B------:R-:W-:Y:S02]  /*a1a0*/  SEL R20, R4, R3, !P0 ;  /* 0x0000000304147207 */ /* 0x000fe40004000000 */
[----:B------:R-:W-:-:S07]  /*a1b0*/  SEL R13, R3, R4, !P0 ;  /* 0x00000004030d7207 */ /* 0x000fce0004000000 */
.L_x_258:
[----:B------:R-:W-:-:S08]  /*a1c0*/  NOP ;  /* 0x0000000000007918 */ /* 0x000fd00000000000 */
[----:B------:R-:W0:-:S00]  /*a1d0*/  USETMAXREG.DEALLOC.CTAPOOL 0x28 ;  /* 0x00000028000079c8 */ /* 0x000e0000080e0500 */
[----:B0-----:R-:W-:-:S13]  /*a1e0*/  ISETP.NE.AND P0, PT, R0, RZ, PT ;  /* 0x000000ff0000720c */ /* 0x001fda0003f05270 */
[----:B------:R-:W-:Y:S05]  /*a1f0*/  @P0 EXIT ;  /* 0x000000000000094d */ /* 0x000fea0003800000 */
[----:B------:R-:W-:Y:S01]  /*a200*/  LOP3.LUT P0, RZ, R8, 0xff, RZ, 0xc0, !PT ;  /* 0x000000ff08ff7812 */ /* 0x000fe2000780c0ff */
[----:B------:R-:W-:Y:S02]  /*a210*/  IMAD.MOV.U32 R0, RZ, RZ, 0x1 ;  /* 0x00000001ff007424 */ /* 0x000fe400078e00ff */
[----:B------:R-:W-:-:S10]  /*a220*/  IMAD.MOV.U32 R3, RZ, RZ, RZ ;  /* 0x000000ffff037224 */ /* 0x000fd400078e00ff */
[----:B------:R-:W-:Y:S05]  /*a230*/  @!P0 BRA `(.L_x_261) ;  /* 0x0000000c003c8947 */ /* 0x000fea0003800000 */
[----:B------:R-:W0:Y:S01]  /*a240*/  LDC R0, c[0x0][0x28c] ;  /* 0x0000a300ff007b82 */ /* 0x000e220000000800 */
[----:B------:R-:W1:Y:S01]  /*a250*/  S2R R9, SR_CgaCtaId ;  /* 0x0000000000097919 */ /* 0x000e620000008800 */
[----:B------:R-:W-:Y:S01]  /*a260*/  ULDC UR5, c[0x0][0x600] ;  /* 0x0001800000057ab9 */ /* 0x000fe20000000800 */
[----:B------:R-:W-:Y:S01]  /*a270*/  ULDC UR4, c[0x0][0xc] ;  /* 0x0000030000047ab9 */ /* 0x000fe20000000800 */
[----:B------:R-:W-:Y:S01]  /*a280*/  UIADD3 UR16, UR5, -0x1, URZ ;  /* 0xffffffff05107890 */ /* 0x000fe2000fffe03f */
[----:B------:R-:W-:Y:S01]  /*a290*/  BSSY B0, `(.L_x_261) ;  /* 0x00000c9000007945 */ /* 0x000fe20003800000 */
[----:B------:R-:W-:Y:S01]  /*a2a0*/  ULDC UR6, c[0x0][0x658] ;  /* 0x0001960000067ab9 */ /* 0x000fe20000000800 */
[----:B------:R-:W-:Y:S01]  /*a2b0*/  ULDC UR5, c[0x0][0x10] ;  /* 0x0000040000057ab9 */ /* 0x000fe20000000800 */
[----:B------:R-:W-:Y:S01]  /*a2c0*/  UMOV UR7, 0xffffffff ;  /* 0xffffffff00077882 */ /* 0x000fe20000000000 */
[----:B------:R-:W-:Y:S01]  /*a2d0*/  UMOV UR8, 0x1 ;  /* 0x0000000100087882 */ /* 0x000fe20000000000 */
[----:B------:R-:W-:Y:S01]  /*a2e0*/  UIMAD.WIDE.U32 UR4, UR4, UR5, URZ ;  /* 0x00000005040472a5 */ /* 0x000fe2000f8e003f */
[----:B------:R-:W-:Y:S01]  /*a2f0*/  IMAD.MOV.U32 R11, RZ, RZ, 0x1 ;  /* 0x00000001ff0b7424 */ /* 0x000fe200078e00ff */
[----:B------:R-:W-:Y:S01]  /*a300*/  USHF.L.U32 UR7, UR7, UR6, URZ ;  /* 0x0000000607077299 */ /* 0x000fe2000800063f */
[----:B------:R-:W-:Y:S01]  /*a310*/  LOP3.LUT R8, R19, 0x2, RZ, 0xfc, !PT ;  /* 0x0000000213087812 */ /* 0x000fe200078efcff */
[----:B------:R-:W-:-:S02]  /*a320*/  USHF.L.U32 UR18, UR8, UR6, URZ ;  /* 0x0000000608127299 */ /* 0x000fc4000800063f */
[----:B------:R-:W-:Y:S01]  /*a330*/  ULOP3.LUT UR17, URZ, UR7, URZ, 0x33, !UPT ;  /* 0x000000073f117292 */ /* 0x000fe2000f8e333f */
[----:B------:R-:W-:Y:S01]  /*a340*/  ULDC UR6, c[0x0][0x14] ;  /* 0x0000050000067ab9 */ /* 0x000fe20000000800 */
[----:B------:R-:W-:Y:S01]  /*a350*/  ULDC.64 UR22, c[0x0][0x198] ;  /* 0x0000660000167ab9 */ /* 0x000fe20000000a00 */
[----:B------:R-:W-:Y:S02]  /*a360*/  UIMAD.WIDE.U32 UR20, UR4, UR6, URZ ;  /* 0x00000006041472a5 */ /* 0x000fe4000f8e003f */
[----:B------:R-:W-:Y:S01]  /*a370*/  UIMAD UR13, UR5, UR6, URZ ;  /* 0x00000006050d72a4 */ /* 0x000fe2000f8e023f */
[----:B0-----:R-:W-:-:S03]  /*a380*/  VIADD R0, R0, 0xf ;  /* 0x0000000f00007836 */ /* 0x001fc60000000000 */
[----:B------:R-:W-:Y:S02]  /*a390*/  UIADD3 UR13, UR21, UR13, URZ ;  /* 0x0000000d150d7290 */ /* 0x000fe4000fffe03f */
[----:B------:R-:W-:-:S04]  /*a3a0*/  SHF.R.S32.HI R3, RZ, 0x1f, R0 ;  /* 0x0000001fff037819 */ /* 0x000fc80000011400 */
[----:B------:R-:W-:Y:S01]  /*a3b0*/  LEA.HI R3, R3, R0, RZ, 0x4 ;  /* 0x0000000003037211 */ /* 0x000fe200078f20ff */
[----:B------:R-:W-:Y:S01]  /*a3c0*/  IMAD.MOV.U32 R0, RZ, RZ, 0x1 ;  /* 0x00000001ff007424 */ /* 0x000fe200078e00ff */
[----:B-1----:R-:W-:Y:S02]  /*a3d0*/  LOP3.LUT R9, R9, 0x1, RZ, 0xc0, !PT ;  /* 0x0000000109097812 */ /* 0x002fe400078ec0ff */
[----:B------:R-:W-:Y:S01]  /*a3e0*/  SHF.R.S32.HI R10, RZ, 0x4, R3 ;  /* 0x00000004ff0a7819 */ /* 0x000fe20000011403 */
[----:B------:R-:W-:-:S04]  /*a3f0*/  IMAD.MOV.U32 R3, RZ, RZ, RZ ;  /* 0x000000ffff037224 */ /* 0x000fc800078e00ff */
[----:B------:R-:W-:-:S07]  /*a400*/  VIADD R12, R10, 0x1 ;  /* 0x000000010a0c7836 */ /* 0x000fce0000000000 */
.L_x_272:
[----:B------:R-:W-:-:S03]  /*a410*/  UMOV UR4, 0xffffffff ;  /* 0xffffffff00047882 */ /* 0x000fc60000000000 */
[----:B------:R-:W-:Y:S05]  /*a420*/  BRA.DIV UR4, `(.L_x_262) ;  /* 0x0000001a04587947 */ /* 0x000fea000b800000 */
[----:B------:R-:W-:-:S13]  /*a430*/  ELECT P6, URZ, PT ;  /* 0x00000000003f782f */ /* 0x000fda00038c0000 */
.L_x_302:
[----:B------:R-:W0:Y:S01]  /*a440*/  LDC R4, c[0x0][0x28c] ;  /* 0x0000a300ff047b82 */ /* 0x000e220000000800 */
[----:B------:R-:W-:Y:S01]  /*a450*/  BSSY B1, `(.L_x_263) ;  /* 0x000003a000017945 */ /* 0x000fe20003800000 */
[----:B0-----:R-:W-:-:S13]  /*a460*/  ISETP.LT.OR P6, PT, R4, 0x1, !P6 ;  /* 0x000000010400780c */ /* 0x001fda00077c1670 */
[----:B------:R-:W-:Y:S05]  /*a470*/  @P6 BRA `(.L_x_264) ;  /* 0x0000000000dc6947 */ /* 0x000fea0003800000 */
[----:B------:R-:W-:Y:S02]  /*a480*/  IMAD R20, R20, 0x2, R9 ;  /* 0x0000000214147824 */ /* 0x000fe400078e0209 */
[----:B------:R-:W-:Y:S02]  /*a490*/  IMAD R21, R13, 0xc0, RZ ;  /* 0x000000c00d157824 */ /* 0x000fe400078e02ff */
[----:B------:R-:W-:Y:S02]  /*a4a0*/  IMAD.MOV.U32 R22, RZ, RZ, RZ ;  /* 0x000000ffff167224 */ /* 0x000fe400078e00ff */
[----:B------:R-:W-:Y:S02]  /*a4b0*/  IMAD.MOV.U32 R4, RZ, RZ, R12 ;  /* 0x000000ffff047224 */ /* 0x000fe400078e000c */
[----:B------:R-:W-:Y:S02]  /*a4c0*/  IMAD.MOV.U32 R5, RZ, RZ, R0 ;  /* 0x000000ffff057224 */ /* 0x000fe400078e0000 */
[----:B------:R-:W-:-:S02]  /*a4d0*/  IMAD.MOV.U32 R14, RZ, RZ, R3 ;  /* 0x000000ffff0e7224 */ /* 0x000fc400078e0003 */
[----:B------:R-:W-:-:S07]  /*a4e0*/  IMAD R15, R20, 0x38, RZ ;  /* 0x00000038140f7824 */ /* 0x000fce00078e02ff */
.L_x_267:
[----:B------:R-:W0:Y:S01]  /*a4f0*/  S2R R20, SR_CgaCtaId ;  /* 0x0000000000147919 */ /* 0x000e220000008800 */
[----:B------:R-:W-:Y:S02]  /*a500*/  MOV R7, 0x400 ;  /* 0x0000040000077802 */ /* 0x000fe40000000f00 */
[----:B------:R-:W-:-:S13]  /*a510*/  LOP3.LUT P1, RZ, R18, 0x7f, RZ, 0xc0, !PT ;  /* 0x0000007f12ff7812 */ /* 0x000fda000782c0ff */
[----:B------:R-:W1:Y:S01]  /*a520*/  @!P1 LDC R13, c[0x0][0x500] ;  /* 0x00014000ff0d9b82 */ /* 0x000e620000000800 */
[----:B0-----:R-:W-:Y:S02]  /*a530*/  LEA R23, R20, R7, 0x18 ;  /* 0x0000000714177211 */ /* 0x001fe400078ec0ff */
[----:B------:R-:W-:-:S03]  /*a540*/  SHF.L.U32 R7, R5, 0x1f, RZ ;  /* 0x0000001f05077819 */ /* 0x000fc600000006ff */
[----:B------:R-:W-:-:S04]  /*a550*/  IMAD R20, R14, 0x8, R23 ;  /* 0x000000080e147824 */ /* 0x000fc800078e0217 */
[----:B------:R-:W0:Y:S02]  /*a560*/  SYNCS.PHASECHK.TRANS64.TRYWAIT P0, [R20+URZ+0xb8], R7 ;  /* 0x0000b807140075a7 */ /* 0x000e24000800017f */
[----:B01----:R-:W-:Y:S05]  /*a570*/  @!P0 BRA `(.L_x_265) ;  /* 0x0000001800248947 */ /* 0x003fea0003800000 */
.L_x_303:
[----:B0-----:R-:W-:Y:S01]  /*a580*/  PRMT R7, R8, 0x9910, RZ ;  /* 0x0000991008077816 */ /* 0x001fe200000000ff */
[----:B------:R0:W-:Y:S03]  /*a590*/  @!P1 SYNCS.ARRIVE.TRANS64 RZ, [R20+URZ], R13 ;  /* 0x0000000d14ff99a7 */ /* 0x0001e6000800003f */
[----:B------:R-:W-:-:S13]  /*a5a0*/  ISETP.NE.AND P0, PT, R7, 0x2, PT ;  /* 0x000000020700780c */ /* 0x000fda0003f05270 */
[----:B0-----:R-:W-:Y:S05]  /*a5b0*/  @P0 BRA `(.L_x_266) ;  /* 0x0000000000040947 */ /* 0x001fea0003800000 */
[----:B------:R-:W-:Y:S01]  /*a5c0*/  BPT.TRAP 0x1 ;  /* 0x000000040000795c */ /* 0x000fe20000300000 */
.L_x_266:
[----:B------:R-:W-:Y:S01]  /*a5d0*/  IMAD R7, R14, 0x2, R9 ;  /* 0x000000020e077824 */ /* 0x000fe200078e0209 */
[----:B------:R-:W-:Y:S01]  /*a5e0*/  R2UR UR9, R20 ;  /* 0x00000000140972ca */ /* 0x000fe200000e0000 */
[--C-:B------:R-:W-:Y:S01]  /*a5f0*/  IMAD R13, R14, 0x1800, R23.reuse ;  /* 0x000018000e0d7824 */ /* 0x100fe200078e0217 */
[----:B------:R-:W-:Y:S01]  /*a600*/  UIADD3 UR4, UP0, UR22, 0xf0, URZ ;  /* 0x000000f016047890 */ /* 0x000fe2000ff1e03f */
[----:B------:R-:W-:Y:S01]  /*a610*/  IMAD R7, R7, 0x380, RZ ;  /* 0x0000038007077824 */ /* 0x000fe200078e02ff */
[----:B------:R-:W-:Y:S01]  /*a620*/  R2UR UR11, R21 ;  /* 0x00000000150b72ca */ /* 0x000fe200000e0000 */
[----:B------:R-:W-:Y:S01]  /*a630*/  VIADD R4, R4, 0xffffffff ;  /* 0xffffffff04047836 */ /* 0x000fe20000000000 */
[----:B------:R-:W-:Y:S01]  /*a640*/  R2UR UR5, R13 ;  /* 0x000000000d0572ca */ /* 0x000fe200000e0000 */
[----:B------:R-:W-:Y:S01]  /*a650*/  IMAD R7, R7, 0x2, R23 ;  /* 0x0000000207077824 */ /* 0x000fe200078e0217 */
[----:B------:R-:W-:Y:S01]  /*a660*/  R2UR UR10, R22 ;  /* 0x00000000160a72ca */ /* 0x000fe200000e0000 */
[----:B------:R-:W-:Y:S01]  /*a670*/  UIADD3 UR24, UP1, UR22, 0x1f0, URZ ;  /* 0x000001f016187890 */ /* 0x000fe2000ff3e03f */
[----:B------:R-:W-:Y:S01]  /*a680*/  R2UR UR12, R6 ;  /* 0x00000000060c72ca */ /* 0x000fe200000e0000 */
[----:B------:R-:W-:Y:S01]  /*a690*/  VIADD R14, R14, 0x1 ;  /* 0x000000010e0e7836 */ /* 0x000fe20000000000 */
[----:B------:R-:W-:Y:S01]  /*a6a0*/  R2UR UR8, R7 ;  /* 0x00000000070872ca */ /* 0x000fe200000e0000 */
[----:B------:R-:W-:Y:S01]  /*a6b0*/  UIADD3.X UR25, URZ, UR23, URZ, UP1, !UPT ;  /* 0x000000173f197290 */ /* 0x000fe20008ffe43f */
[----:B------:R-:W-:Y:S01]  /*a6c0*/  R2UR UR19, R15 ;  /* 0x000000000f1372ca */ /* 0x000fe200000e0000 */
[----:B------:R-:W-:Y:S01]  /*a6d0*/  UMOV UR6, 0x0 ;  /* 0x0000000000067882 */ /* 0x000fe20000000000 */
[----:B------:R-:W-:Y:S01]  /*a6e0*/  ISETP.GT.AND P1, PT, R4, 0x1, PT ;  /* 0x000000010400780c */ /* 0x000fe20003f24270 */
[----:B------:R-:W-:Y:S01]  /*a6f0*/  UMOV UR7, 0x10000000 ;  /* 0x1000000000077882 */ /* 0x000fe20000000000 */
[----:B------:R-:W-:Y:S01]  /*a700*/  ISETP.NE.AND P0, PT, R14, 0x17, PT ;  /* 0x000000170e00780c */ /* 0x000fe20003f05270 */
[----:B------:R-:W-:Y:S01]  /*a710*/  UIADD3 UR14, UR5, 0x280, URZ ;  /* 0x00000280050e7890 */ /* 0x000fe2000fffe03f */
[----:B------:R-:W-:Y:S01]  /*a720*/  VIADD R22, R22, 0x10 ;  /* 0x0000001016167836 */ /* 0x000fe20000000000 */
[----:B------:R-:W-:Y:S01]  /*a730*/  UIADD3.X UR5, URZ, UR23, URZ, UP0, !UPT ;  /* 0x000000173f057290 */ /* 0x000fe200087fe43f */
[----:B------:R-:W-:Y:S01]  /*a740*/  SEL R20, RZ, 0x1, P0 ;  /* 0x00000001ff147807 */ /* 0x000fe20000000000 */
[----:B------:R-:W-:Y:S01]  /*a750*/  UMOV UR26, 0x30000 ;  /* 0x00030000001a7882 */ /* 0x000fe20000000000 */
[----:B------:R-:W-:Y:S01]  /*a760*/  SEL R14, R14, RZ, P0 ;  /* 0x000000ff0e0e7207 */ /* 0x000fe20000000000 */
[----:B------:R-:W-:Y:S01]  /*a770*/  UIADD3 UR15, UR8, 0x22a80, URZ ;  /* 0x00022a80080f7890 */ /* 0x000fe2000fffe03f */
[----:B------:R-:W-:-:S02]  /*a780*/  LOP3.LUT R5, R5, R20, RZ, 0x3c, !PT ;  /* 0x0000001405057212 */ /* 0x000fc400078e3cff */
[----:B------:R-:W-:Y:S02]  /*a790*/  UMOV UR8, UR14 ;  /* 0x0000000e00087c82 */ /* 0x000fe40008000000 */
[----:B------:R0:W-:Y:S02]  /*a7a0*/  UTMALDG.3D [UR8], [UR4], desc[UR6] ;  /* 0x00000608040075b4 */ /* 0x0001e40008011000 */
[----:B0-----:R-:W-:Y:S01]  /*a7b0*/  UMOV UR8, UR15 ;  /* 0x0000000f00087c82 */ /* 0x001fe20008000000 */
[----:B------:R-:W-:Y:S02]  /*a7c0*/  UMOV UR11, UR19 ;  /* 0x00000013000b7c82 */ /* 0x000fe40008000000 */
[----:B------:R0:W-:Y:S02]  /*a7d0*/  UTMALDG.3D.MULTICAST [UR8], [UR24], UR26, desc[UR6] ;  /* 0x00000608180073b4 */ /* 0x0001e4000801181a */
[----:B0-----:R-:W-:Y:S05]  /*a7e0*/  @P1 BRA `(.L_x_267) ;  /* 0xfffffffc00401947 */ /* 0x001fea000383ffff */
.L_x_264:
[----:B------:R-:W-:Y:S05]  /*a7f0*/  BSYNC B1 ;  /* 0x0000000000017941 */ /* 0x000fea0003800000 */
.L_x_263:
[----:B------:R-:W-:Y:S01]  /*a800*/  LOP3.LUT P1, RZ, R11, 0xff, RZ, 0xc0, !PT ;  /* 0x000000ff0bff7812 */ /* 0x000fe2000782c0ff */
[C---:B------:R-:W-:Y:S01]  /*a810*/  IMAD.IADD R6, R10.reuse, 0x1, R3 ;  /* 0x000000010a067824 */ /* 0x040fe200078e0203 */
[----:B------:R-:W-:Y:S01]  /*a820*/  ULDC.64 UR4, c[0x0][0x650] ;  /* 0x0001940000047ab9 */ /* 0x000fe20000000a00 */
[----:B------:R-:W-:Y:S01]  /*a830*/  ISETP.GE.U32.AND P2, PT, R10, 0x17, PT ;  /* 0x000000170a00780c */ /* 0x000fe20003f46070 */
[----:B------:R-:W-:Y:S01]  /*a840*/  BSSY B1, `(.L_x_268) ;  /* 0x000006b000017945 */ /* 0x000fe20003800000 */
[----:B------:R-:W-:Y:S01]  /*a850*/  IMAD.MOV.U32 R13, RZ, RZ, -0x1 ;  /* 0xffffffffff0d7424 */ /* 0x000fe200078e00ff */
[----:B------:R-:W-:Y:S01]  /*a860*/  ISETP.GT.U32.AND P0, PT, R6, 0x16, PT ;  /* 0x000000160600780c */ /* 0x000fe20003f04070 */
[----:B------:R-:W-:Y:S01]  /*a870*/  IMAD.MOV.U32 R20, RZ, RZ, -0x1 ;  /* 0xffffffffff147424 */ /* 0x000fe200078e00ff */
[----:B------:R-:W-:Y:S02]  /*a880*/  PRMT R11, RZ, 0x7610, R11 ;  /* 0x00007610ff0b7816 */ /* 0x000fe4000000000b */
[----:B------:R-:W-:-:S03]  /*a890*/  ISETP.LT.U32.AND P0, PT, R10, 0x17, P0 ;  /* 0x000000170a00780c */ /* 0x000fc60000701070 */
[----:B------:R-:W0:Y:S01]  /*a8a0*/  @P1 S2R R5, SR_CgaCtaId ;  /* 0x0000000000051919 */ /* 0x000e220000008800 */
[----:B------:R-:W-:-:S04]  /*a8b0*/  @P1 MOV R4, 0x400 ;  /* 0x0000040000041802 */ /* 0x000fc80000000f00 */
[----:B0-----:R-:W-:Y:S01]  /*a8c0*/  @P1 LEA R3, R5, R4, 0x18 ;  /* 0x0000000405031211 */ /* 0x001fe200078ec0ff */
[----:B------:R-:W-:-:S03]  /*a8d0*/  IMAD.WIDE.U32 R4, R6, -0x4de9bd37, RZ ;  /* 0xb21642c906047825 */ /* 0x000fc600078e00ff */
[----:B------:R0:W-:Y:S01]  /*a8e0*/  @P1 SYNCS.ARRIVE.TRANS64.A1T0 RZ, [R3+URZ+0x188], RZ ;  /* 0x000188ff03ff19a7 */ /* 0x0001e2000810003f */
[----:B------:R-:W-:Y:S02]  /*a8f0*/  IADD3 R16, P1, R16, UR20, RZ ;  /* 0x0000001410107c10 */ /* 0x000fe4000ff3e0ff */
[----:B------:R-:W-:Y:S02]  /*a900*/  SHF.R.U32.HI R5, RZ, 0x4, R5 ;  /* 0x00000004ff057819 */ /* 0x000fe40000011605 */
[----:B------:R-:W-:Y:S02]  /*a910*/  IADD3.X R17, R17, UR13, RZ, P1, !PT ;  /* 0x0000000d11117c10 */ /* 0x000fe40008ffe4ff */
[----:B------:R-:W-:Y:S02]  /*a920*/  PRMT R4, RZ, 0x7610, R4 ;  /* 0x00007610ff047816 */ /* 0x000fe40000000004 */
[----:B0-----:R-:W-:Y:S02]  /*a930*/  SEL R3, RZ, 0x1, !P0 ;  /* 0x00000001ff037807 */ /* 0x001fe40004000000 */
[----:B------:R-:W-:-:S02]  /*a940*/  ISETP.GE.U32.AND P0, PT, R16, UR4, PT ;  /* 0x0000000410007c0c */ /* 0x000fc4000bf06070 */
[----:B------:R-:W-:Y:S01]  /*a950*/  LOP3.LUT R0, R0, R3, RZ, 0x3c, !PT ;  /* 0x0000000300007212 */ /* 0x000fe200078e3cff */
[----:B------:R-:W-:Y:S01]  /*a960*/  IMAD R3, R5, -0x17, R6 ;  /* 0xffffffe905037824 */ /* 0x000fe200078e0206 */
[----:B------:R-:W-:Y:S01]  /*a970*/  ISETP.GE.U32.AND.EX P0, PT, R17, UR5, PT, P0 ;  /* 0x0000000511007c0c */ /* 0x000fe2000bf06100 */
[----:B------:R-:W-:Y:S01]  /*a980*/  IMAD.MOV.U32 R6, RZ, RZ, -0x1 ;  /* 0xffffffffff067424 */ /* 0x000fe200078e00ff */
[----:B------:R-:W-:-:S11]  /*a990*/  @P2 LOP3.LUT R0, R0, 0x1, R5, 0x78, !PT ;  /* 0x0000000100002812 */ /* 0x000fd600078e7805 */
[----:B------:R-:W-:Y:S05]  /*a9a0*/  @P0 BRA `(.L_x_269) ;  /* 0x0000000400500947 */ /* 0x000fea0003800000 */
[----:B------:R-:W0:Y:S01]  /*a9b0*/  S2R R15, SR_CTAID.X ;  /* 0x00000000000f7919 */ /* 0x000e220000002500 */
[----:B------:R-:W-:Y:S01]  /*a9c0*/  ULDC.64 UR4, c[0x0][0x628] ;  /* 0x00018a0000047ab9 */ /* 0x000fe20000000a00 */
[----:B------:R-:W1:Y:S01]  /*a9d0*/  LDC R20, c[0x0][0x144] ;  /* 0x00005100ff147b82 */ /* 0x000e620000000800 */
[----:B------:R-:W-:Y:S01]  /*a9e0*/  ISETP.NE.U32.AND P0, PT, RZ, UR4, PT ;  /* 0x00000004ff007c0c */ /* 0x000fe2000bf05070 */
[----:B------:R-:W2:Y:S01]  /*a9f0*/  S2R R13, SR_CTAID.Y ;  /* 0x00000000000d7919 */ /* 0x000ea20000002600 */
[----:B------:R-:W-:Y:S01]  /*aa00*/  ULDC UR7, c[0x0][0x630] ;  /* 0x00018c0000077ab9 */ /* 0x000fe20000000800 */
[----:B------:R-:W-:Y:S01]  /*aa10*/  ULDC UR8, c[0x0][0x150] ;  /* 0x0000540000087ab9 */ /* 0x000fe20000000800 */
[----:B------:R-:W-:Y:S01]  /*aa20*/  ISETP.NE.AND.EX P0, PT, RZ, UR5, PT, P0 ;  /* 0x00000005ff007c0c */ /* 0x000fe2000bf05300 */
[----:B------:R-:W-:Y:S02]  /*aa30*/  IMAD.MOV.U32 R4, RZ, RZ, R16 ;  /* 0x000000ffff047224 */ /* 0x000fe400078e0010 */
[----:B------:R-:W-:Y:S01]  /*aa40*/  IMAD.MOV.U32 R5, RZ, RZ, R17 ;  /* 0x000000ffff057224 */ /* 0x000fe200078e0011 */
[----:B0-----:R-:W-:-:S09]  /*aa50*/  I2FP.F32.U32 R22, R15 ;  /* 0x0000000f00167245 */ /* 0x001fd20000201000 */
[----:B------:R-:W-:Y:S05]  /*aa60*/  @!P0 BRA `(.L_x_270) ;  /* 0x0000000000288947 */ /* 0x000fea0003800000 */
[----:B------:R-:W-:Y:S02]  /*aa70*/  ULDC UR6, c[0x0][0x634] ;  /* 0x00018d0000067ab9 */ /* 0x000fe40000000800 */
[----:B------:R-:W-:-:S05]  /*aa80*/  IADD3 R5, P0, R16, UR6, RZ ;  /* 0x0000000610057c10 */ /* 0x000fca000ff1e0ff */
[----:B------:R-:W-:-:S04]  /*aa90*/  IMAD.X R21, RZ, RZ, R17, P0 ;  /* 0x000000ffff157224 */ /* 0x000fc800000e0611 */
[----:B------:R-:W-:-:S04]  /*aaa0*/  IMAD.WIDE.U32 R6, R21, UR4, RZ ;  /* 0x0000000415067c25 */ /* 0x000fc8000f8e00ff */
[----:B------:R-:W-:-:S04]  /*aab0*/  IMAD.WIDE.U32 R6, P0, R5, UR5, R6 ;  /* 0x0000000505067c25 */ /* 0x000fc8000f800006 */
[----:B------:R-:W-:-:S04]  /*aac0*/  IMAD.WIDE.U32 R4, R5, UR4, RZ ;  /* 0x0000000405047c25 */ /* 0x000fc8000f8e00ff */
[----:B------:R-:W-:Y:S01]  /*aad0*/  IMAD.MOV.U32 R4, RZ, RZ, R7 ;  /* 0x000000ffff047224 */ /* 0x000fe200078e0007 */
[----:B------:R-:W-:Y:S01]  /*aae0*/  IADD3 RZ, P1, R5, R6, RZ ;  /* 0x0000000605ff7210 */ /* 0x000fe20007f3e0ff */
[----:B------:R-:W-:-:S04]  /*aaf0*/  IMAD.X R5, RZ, RZ, RZ, P0 ;  /* 0x000000ffff057224 */ /* 0x000fc800000e06ff */
[----:B------:R-:W-:-:S08]  /*ab00*/  IMAD.WIDE.U32.X R4, R21, UR5, R4, P1 ;  /* 0x0000000515047c25 */ /* 0x000fd000088e0404 */
.L_x_270:
[----:B------:R-:W-:Y:S01]  /*ab10*/  FMUL R22, R22, UR8 ;  /* 0x0000000816167c20 */ /* 0x000fe20008400000 */
[--C-:B------:R-:W-:Y:S01]  /*ab20*/  SHF.R.U64 R14, R4, UR7, R5.reuse ;  /* 0x00000007040e7c19 */ /* 0x100fe20008001205 */
[----:B------:R-:W-:Y:S01]  /*ab30*/  ULDC.64 UR4, c[0x0][0x620] ;  /* 0x0001880000047ab9 */ /* 0x000fe20000000a00 */
[----:B------:R-:W-:Y:S01]  /*ab40*/  SHF.R.U32.HI R4, RZ, UR7, R5 ;  /* 0x00000007ff047c19 */ /* 0x000fe20008011605 */
[----:B------:R-:W-:Y:S01]  /*ab50*/  ULDC.64 UR6, c[0x0][0x640] ;  /* 0x0001900000067ab9 */ /* 0x000fe20000000a00 */
[----:B------:R-:W-:Y:S01]  /*ab60*/  IADD3 R5, P0, RZ, -R14, RZ ;  /* 0x8000000eff057210 */ /* 0x000fe20007f1e0ff */
[----:B------:R-:W0:Y:S04]  /*ab70*/  F2I.U32.TRUNC.NTZ R22, R22 ;  /* 0x0000001600167305 */ /* 0x000e28000020f000 */
[----:B------:R-:W-:Y:S01]  /*ab80*/  IMAD.X R4, RZ, RZ, ~R4, P0 ;  /* 0x000000ffff047224 */ /* 0x000fe200000e0e04 */
[----:B------:R-:W-:-:S03]  /*ab90*/  ISETP.NE.U32.AND P0, PT, RZ, UR6, PT ;  /* 0x00000006ff007c0c */ /* 0x000fc6000bf05070 */
[----:B------:R-:W-:Y:S01]  /*aba0*/  IMAD R4, R4, UR4, RZ ;  /* 0x0000000404047c24 */ /* 0x000fe2000f8e02ff */
[----:B------:R-:W-:-:S03]  /*abb0*/  ISETP.NE.AND.EX P0, PT, RZ, UR7, PT, P0 ;  /* 0x00000007ff007c0c */ /* 0x000fc6000bf05300 */
[C---:B------:R-:W-:Y:S01]  /*abc0*/  IMAD R7, R5.reuse, UR5, R4 ;  /* 0x0000000505077c24 */ /* 0x040fe2000f8e0204 */
[----:B------:R-:W-:Y:S01]  /*abd0*/  ULDC UR5, c[0x0][0x154] ;  /* 0x0000550000057ab9 */ /* 0x000fe20000000800 */
[----:B------:R-:W-:Y:S01]  /*abe0*/  IMAD.WIDE.U32 R4, R5, UR4, R16 ;  /* 0x0000000405047c25 */ /* 0x000fe2000f8e0010 */
[----:B------:R-:W-:-:S03]  /*abf0*/  ULDC UR4, c[0x0][0x618] ;  /* 0x0001860000047ab9 */ /* 0x000fc60000000800 */
[----:B0-----:R-:W-:Y:S02]  /*ac00*/  IMAD.MOV R6, RZ, RZ, -R22 ;  /* 0x000000ffff067224 */ /* 0x001fe400078e0a16 */
[----:B------:R-:W-:Y:S02]  /*ac10*/  IMAD.IADD R5, R5, 0x1, R7 ;  /* 0x0000000105057824 */ /* 0x000fe400078e0207 */
[----:B-1----:R-:W-:Y:S01]  /*ac20*/  IMAD R15, R20, R6, R15 ;  /* 0x00000006140f7224 */ /* 0x002fe200078e020f */
[----:B--2---:R-:W-:Y:S01]  /*ac30*/  I2FP.F32.U32 R6, R13 ;  /* 0x0000000d00067245 */ /* 0x004fe20000201000 */
[----:B------:R-:W0:Y:S01]  /*ac40*/  LDC R20, c[0x0][0x148] ;  /* 0x00005200ff147b82 */ /* 0x000e220000000800 */
[--C-:B------:R-:W-:Y:S02]  /*ac50*/  SHF.R.U64 R21, R4, UR4, R5.reuse ;  /* 0x0000000404157c19 */ /* 0x100fe40008001205 */
[----:B------:R-:W-:Y:S01]  /*ac60*/  SHF.R.U32.HI R4, RZ, UR4, R5 ;  /* 0x00000004ff047c19 */ /* 0x000fe20008011605 */
[----:B------:R-:W-:Y:S01]  /*ac70*/  FMUL R6, R6, UR5 ;  /* 0x0000000506067c20 */ /* 0x000fe20008400000 */
[----:B------:R-:W-:-:S02]  /*ac80*/  ULDC UR4, c[0x0][0x608] ;  /* 0x0001820000047ab9 */ /* 0x000fc40000000800 */
[--C-:B------:R-:W-:Y:S01]  /*ac90*/  SHF.R.U64 R23, R21, UR4, R4.reuse ;  /* 0x0000000415177c19 */ /* 0x100fe20008001204 */
[----:B------:R1:W2:Y:S01]  /*aca0*/  F2I.U32.TRUNC.NTZ R24, R6 ;  /* 0x0000000600187305 */ /* 0x0002a2000020f000 */
[----:B------:R-:W-:Y:S01]  /*acb0*/  SHF.R.U32.HI R4, RZ, UR4, R4 ;  /* 0x00000004ff047c19 */ /* 0x000fe20008011604 */
[----:B------:R-:W-:-:S03]  /*acc0*/  ULDC UR4, c[0x0][0x658] ;  /* 0x0001960000047ab9 */ /* 0x000fc60000000800 */
[--C-:B------:R-:W-:Y:S02]  /*acd0*/  SHF.R.U64 R22, R23, UR4, R4.reuse ;  /* 0x0000000417167c19 */ /* 0x100fe40008001204 */
[----:B------:R-:W-:-:S03]  /*ace0*/  SHF.R.U32.HI R25, RZ, UR4, R4 ;  /* 0x00000004ff197c19 */ /* 0x000fc60008011604 */
[----:B------:R-:W-:Y:S02]  /*acf0*/  IMAD.MOV.U32 R4, RZ, RZ, R22 ;  /* 0x000000ffff047224 */ /* 0x000fe400078e0016 */
[----:B------:R-:W-:Y:S01]  /*ad00*/  IMAD.MOV.U32 R5, RZ, RZ, R25 ;  /* 0x000000ffff057224 */ /* 0x000fe200078e0019 */
[----:B-1----:R-:W-:Y:S06]  /*ad10*/  @!P0 BRA `(.L_x_271) ;  /* 0x0000000000288947 */ /* 0x002fec0003800000 */
        /* <DEDUP_REMOVED lines=10> */
.L_x_271:
[----:B------:R-:W-:Y:S01]  /*adc0*/  ISETP.NE.AND P0, PT, R2, 0x1, PT ;  /* 0x000000010200780c */ /* 0x000fe20003f05270 */
[----:B------:R-:W-:Y:S01]  /*add0*/  ULDC UR4, c[0x0][0x648] ;  /* 0x0001920000047ab9 */ /* 0x000fe20000000800 */
[----:B------:R-:W-:Y:S01]  /*ade0*/  LOP3.LUT R23, R23, UR17, RZ, 0xc0, !PT ;  /* 0x0000001117177c12 */ /* 0x000fe2000f8ec0ff */
[----:B--2---:R-:W-:Y:S01]  /*adf0*/  IMAD.MOV R24, RZ, RZ, -R24 ;  /* 0x000000ffff187224 */ /* 0x004fe200078e0a18 */
[----:B------:R-:W-:Y:S01]  /*ae00*/  SHF.R.U64 R4, R4, UR4, R5 ;  /* 0x0000000404047c19 */ /* 0x000fe20008001205 */
[----:B------:R-:W-:Y:S01]  /*ae10*/  ULDC UR4, c[0x0][0x638] ;  /* 0x00018e0000047ab9 */ /* 0x000fe20000000800 */
[----:B------:R-:W-:Y:S01]  /*ae20*/  LOP3.LUT R21, R21, UR16, RZ, 0xc0, !PT ;  /* 0x0000001015157c12 */ /* 0x000fe2000f8ec0ff */
[----:B------:R-:W-:Y:S01]  /*ae30*/  ULDC UR5, c[0x0][0x610] ;  /* 0x0001840000057ab9 */ /* 0x000fe20000000800 */
[----:B------:R-:W-:Y:S02]  /*ae40*/  IMAD.MOV.U32 R6, RZ, RZ, R14 ;  /* 0x000000ffff067224 */ /* 0x000fe400078e000e */
[----:B------:R-:W-:-:S02]  /*ae50*/  IMAD.MOV R5, RZ, RZ, -R4 ;  /* 0x000000ffff057224 */ /* 0x000fc400078e0a04 */
[----:B------:R-:W-:Y:S02]  /*ae60*/  IMAD R4, R4, UR18, R23 ;  /* 0x0000001204047c24 */ /* 0x000fe4000f8e0217 */
[----:B0-----:R-:W-:Y:S02]  /*ae70*/  @P0 IMAD R15, R20, R24, R13 ;  /* 0x00000018140f0224 */ /* 0x001fe400078e020d */
[----:B------:R-:W-:Y:S01]  /*ae80*/  IMAD R22, R5, UR4, R22 ;  /* 0x0000000405167c24 */ /* 0x000fe2000f8e0216 */
[----:B------:R-:W-:Y:S01]  /*ae90*/  ULDC UR4, c[0x0][0x600] ;  /* 0x0001800000047ab9 */ /* 0x000fe20000000800 */
[----:B------:R-:W-:Y:S02]  /*aea0*/  IMAD R15, R4, UR5, R15 ;  /* 0x00000005040f7c24 */ /* 0x000fe4000f8e020f */
[----:B------:R-:W-:Y:S02]  /*aeb0*/  IMAD R22, R22, UR4, R21 ;  /* 0x0000000416167c24 */ /* 0x000fe4000f8e0215 */
[----:B------:R-:W-:-:S03]  /*aec0*/  IMAD.MOV.U32 R4, RZ, RZ, 0x1 ;  /* 0x00000001ff047424 */ /* 0x000fc600078e00ff */
[----:B------:R-:W-:Y:S02]  /*aed0*/  SEL R20, R22, R15, !P0 ;  /* 0x0000000f16147207 */ /* 0x000fe40004000000 */
[----:B------:R-:W-:-:S07]  /*aee0*/  SEL R13, R15, R22, !P0 ;  /* 0x000000160f0d7207 */ /* 0x000fce0004000000 */
.L_x_269:
[----:B------:R-:W-:Y:S05]  /*aef0*/  BSYNC B1 ;  /* 0x0000000000017941 */ /* 0x000fea0003800000 */
.L_x_268:
[----:B------:R-:W-:-:S13]  /*af00*/  LOP3.LUT P0, RZ, R4, 0xff, RZ, 0xc0, !PT ;  /* 0x000000ff04ff7812 */ /* 0x000fda000780c0ff */
[----:B------:R-:W-:Y:S05]  /*af10*/  @P0 BRA `(.L_x_272) ;  /* 0xfffffff4003c0947 */ /* 0x000fea000383ffff */
[----:B------:R-:W-:Y:S05]  /*af20*/  BSYNC B0 ;  /* 0x0000000000007941 */ /* 0x000fea0003800000 */
.L_x_261:
[----:B------:R-:W-:-:S03]  /*af30*/  UMOV UR4, 0xffffffff ;  /* 0xffffffff00047882 */ /* 0x000fc60000000000 */
[----:B------:R-:W-:Y:S05]  /*af40*/  BRA.DIV UR4, `(.L_x_273) ;  /* 0x0000000e04c47947 */ /* 0x000fea000b800000 */
[----:B------:R-:W-:-:S13]  /*af50*/  ELECT P6, URZ, PT ;  /* 0x00000000003f782f */ /* 0x000fda00038c0000 */
.L_x_306:
[----:B------:R-:W-:Y:S04]  /*af60*/  BSSY B0, `(.L_x_274) ;  /* 0x00000d6000007945 */ /* 0x000fe80003800000 */
[----:B------:R-:W-:Y:S05]  /*af70*/  @!P6 BRA `(.L_x_275) ;  /* 0x0000000c0050e947 */ /* 0x000fea0003800000 */
[----:B------:R-:W-:-:S04]  /*af80*/  LOP3.LUT R19, R19, 0x2, RZ, 0xfc, !PT ;  /* 0x0000000213137812 */ /* 0x000fc800078efcff */
[----:B------:R-:W-:-:S13]  /*af90*/  ISETP.NE.AND P0, PT, R19, 0x3, PT ;  /* 0x000000031300780c */ /* 0x000fda0003f05270 */
[----:B------:R-:W-:Y:S05]  /*afa0*/  @!P0 BRA `(.L_x_276) ;  /* 0x0000000000048947 */ /* 0x000fea0003800000 */
[----:B------:R-:W-:Y:S01]  /*afb0*/  BPT.TRAP 0x1 ;  /* 0x000000040000795c */ /* 0x000fe20000300000 */
.L_x_276:
[----:B------:R-:W0:Y:S01]  /*afc0*/  S2R R5, SR_CgaCtaId ;  /* 0x0000000000057919 */ /* 0x000e220000008800 */
[----:B------:R-:W-:Y:S02]  /*afd0*/  MOV R2, 0x400 ;  /* 0x0000040000027802 */ /* 0x000fe40000000f00 */
[----:B------:R-:W-:Y:S02]  /*afe0*/  SHF.L.U32 R4, R0, 0x1f, RZ ;  /* 0x0000001f00047819 */ /* 0x000fe400000006ff */
[----:B0-----:R-:W-:-:S05]  /*aff0*/  LEA R2, R5, R2, 0x18 ;  /* 0x0000000205027211 */ /* 0x001fca00078ec0ff */
[----:B------:R-:W-:-:S04]  /*b000*/  VIADD R2, R2, 0xb8 ;  /* 0x000000b802027836 */ /* 0x000fc80000000000 */
[C---:B------:R-:W-:Y:S02]  /*b010*/  IMAD R7, R3.reuse, 0x8, R2 ;  /* 0x0000000803077824 */ /* 0x040fe400078e0202 */
[----:B------:R-:W-:Y:S02]  /*b020*/  VIADD R3, R3, 0x1 ;  /* 0x0000000103037836 */ /* 0x000fe40000000000 */
[----:B------:R-:W0:Y:S03]  /*b030*/  SYNCS.PHASECHK.TRANS64.TRYWAIT P0, [R7+URZ], R4 ;  /* 0x00000004070075a7 */ /* 0x000e26000800017f */
[----:B------:R-:W-:-:S04]  /*b040*/  ISETP.NE.AND P1, PT, R3, 0x17, PT ;  /* 0x000000170300780c */ /* 0x000fc80003f25270 */
[----:B------:R-:W-:Y:S02]  /*b050*/  SEL R5, RZ, 0x1, P1 ;  /* 0x00000001ff057807 */ /* 0x000fe40000800000 */
[----:B------:R-:W-:Y:S02]  /*b060*/  SEL R3, R3, RZ, P1 ;  /* 0x000000ff03037207 */ /* 0x000fe40000800000 */
[----:B------:R-:W-:-:S03]  /*b070*/  LOP3.LUT R6, R0, R5, RZ, 0x3c, !PT ;  /* 0x0000000500067212 */ /* 0x000fc600078e3cff */
[----:B------:R-:W-:Y:S01]  /*b080*/  IMAD R8, R3, 0x8, R2 ;  /* 0x0000000803087824 */ /* 0x000fe200078e0202 */
[----:B------:R-:W-:Y:S01]  /*b090*/  SHF.L.U32 R5, R6, 0x1f, RZ ;  /* 0x0000001f06057819 */ /* 0x000fe200000006ff */
[----:B0-----:R-:W-:Y:S06]  /*b0a0*/  @!P0 BRA `(.L_x_277) ;  /* 0x0000000c008c8947 */ /* 0x001fec0003800000 */
.L_x_307:
[----:B------:R-:W1:Y:S01]  /*b0b0*/  SYNCS.PHASECHK.TRANS64.TRYWAIT P0, [R8+URZ], R5 ;  /* 0x00000005080075a7 */ /* 0x000e62000800017f */
[----:B------:R-:W-:-:S05]  /*b0c0*/  VIADD R0, R3, 0x1 ;  /* 0x0000000103007836 */ /* 0x000fca0000000000 */
[----:B------:R-:W-:-:S04]  /*b0d0*/  ISETP.NE.AND P1, PT, R0, 0x17, PT ;  /* 0x000000170000780c */ /* 0x000fc80003f25270 */
[----:B------:R-:W-:Y:S02]  /*b0e0*/  SEL R3, RZ, 0x1, P1 ;  /* 0x00000001ff037807 */ /* 0x000fe40000800000 */
[----:B0-----:R-:W-:Y:S02]  /*b0f0*/  SEL R7, R0, RZ, P1 ;  /* 0x000000ff00077207 */ /* 0x001fe40000800000 */
[----:B------:R-:W-:-:S03]  /*b100*/  LOP3.LUT R6, R6, R3, RZ, 0x3c, !PT ;  /* 0x0000000306067212 */ /* 0x000fc600078e3cff */
[----:B------:R-:W-:Y:S01]  /*b110*/  IMAD R9, R7, 0x8, R2 ;  /* 0x0000000807097824 */ /* 0x000fe200078e0202 */
[----:B------:R-:W-:Y:S01]  /*b120*/  SHF.L.U32 R4, R6, 0x1f, RZ ;  /* 0x0000001f06047819 */ /* 0x000fe200000006ff */
[----:B-1----:R-:W-:Y:S06]  /*b130*/  @!P0 BRA `(.L_x_278) ;  /* 0x0000000c007c8947 */ /* 0x002fec0003800000 */
.L_x_308:
[----:B------:R-:W1:Y:S01]  /*b140*/  SYNCS.PHASECHK.TRANS64.TRYWAIT P0, [R9+URZ], R4 ;  /* 0x00000004090075a7 */ /* 0x000e62000800017f */
[----:B------:R-:W-:-:S05]  /*b150*/  VIADD R0, R7, 0x1 ;  /* 0x0000000107007836 */ /* 0x000fca0000000000 */
[----:B------:R-:W-:-:S04]  /*b160*/  ISETP.NE.AND P1, PT, R0, 0x17, PT ;  /* 0x000000170000780c */ /* 0x000fc80003f25270 */
[----:B------:R-:W-:Y:S02]  /*b170*/  SEL R3, RZ, 0x1, P1 ;  /* 0x00000001ff037807 */ /* 0x000fe40000800000 */
[----:B------:R-:W-:Y:S02]  /*b180*/  SEL R7, R0, RZ, P1 ;  /* 0x000000ff00077207 */ /* 0x000fe40000800000 */
[----:B------:R-:W-:-:S03]  /*b190*/  LOP3.LUT R6, R6, R3, RZ, 0x3c, !PT ;  /* 0x0000000306067212 */ /* 0x000fc600078e3cff */
[----:B0-----:R-:W-:Y:S01]  /*b1a0*/  IMAD R8, R7, 0x8, R2 ;  /* 0x0000000807087824 */ /* 0x001fe200078e0202 */
[----:B------:R-:W-:Y:S01]  /*b1b0*/  SHF.L.U32 R5, R6, 0x1f, RZ ;  /* 0x0000001f06057819 */ /* 0x000fe200000006ff */
[----:B-1----:R-:W-:Y:S06]  /*b1c0*/  @!P0 BRA `(.L_x_279) ;  /* 0x0000000c006c8947 */ /* 0x002fec0003800000 */
.L_x_309:
        /* <DEDUP_REMOVED lines=9> */
.L_x_310:
        /* <DEDUP_REMOVED lines=9> */
.L_x_311:
        /* <DEDUP_REMOVED lines=9> */
.L_x_312:
        /* <DEDUP_REMOVED lines=9> */
.L_x_313:
        /* <DEDUP_REMOVED lines=9> */
.L_x_314:
        /* <DEDUP_REMOVED lines=9> */
.L_x_315:
        /* <DEDUP_REMOVED lines=9> */
.L_x_316:
        /* <DEDUP_REMOVED lines=9> */
.L_x_317:
        /* <DEDUP_REMOVED lines=9> */
.L_x_318:
        /* <DEDUP_REMOVED lines=9> */
.L_x_319:
        /* <DEDUP_REMOVED lines=9> */
.L_x_320:
        /* <DEDUP_REMOVED lines=9> */
.L_x_321:
        /* <DEDUP_REMOVED lines=9> */
.L_x_322:
        /* <DEDUP_REMOVED lines=9> */
.L_x_323:
        /* <DEDUP_REMOVED lines=9> */
.L_x_324:
        /* <DEDUP_REMOVED lines=9> */
.L_x_325:
        /* <DEDUP_REMOVED lines=9> */
.L_x_326:
[----:B------:R-:W1:Y:S01]  /*bb60*/  SYNCS.PHASECHK.TRANS64.TRYWAIT P0, [R9+URZ], R4 ;  /* 0x00000004090075a7 */ /* 0x000e62000800017f */
[----:B------:R-:W-:-:S05]  /*bb70*/  VIADD R0, R7, 0x1 ;  /* 0x0000000107007836 */ /* 0x000fca0000000000 */
[----:B------:R-:W-:-:S04]  /*bb80*/  ISETP.NE.AND P1, PT, R0, 0x17, PT ;  /* 0x000000170000780c */ /* 0x000fc80003f25270 */
[----:B------:R-:W-:Y:S02]  /*bb90*/  SEL R3, RZ, 0x1, P1 ;  /* 0x00000001ff037807 */ /* 0x000fe40000800000 */
[----:B------:R-:W-:Y:S02]  /*bba0*/  SEL R7, R0, RZ, P1 ;  /* 0x000000ff00077207 */ /* 0x000fe40000800000 */
[----:B------:R-:W-:-:S03]  /*bbb0*/  LOP3.LUT R11, R6, R3, RZ, 0x3c, !PT ;  /* 0x00000003060b7212 */ /* 0x000fc600078e3cff */
[----:B------:R-:W-:Y:S01]  /*bbc0*/  IMAD R6, R7, 0x8, R2 ;  /* 0x0000000807067824 */ /* 0x000fe200078e0202 */
[----:B0-----:R-:W-:Y:S01]  /*bbd0*/  SHF.L.U32 R5, R11, 0x1f, RZ ;  /* 0x0000001f0b057819 */ /* 0x001fe200000006ff */
[----:B-1----:R-:W-:Y:S06]  /*bbe0*/  @!P0 BRA `(.L_x_297) ;  /* 0x00000008004c8947 */ /* 0x002fec0003800000 */
.L_x_327:
[----:B------:R-:W1:Y:S01]  /*bbf0*/  SYNCS.PHASECHK.TRANS64.TRYWAIT P0, [R6+URZ], R5 ;  /* 0x00000005060075a7 */ /* 0x000e62000800017f */
[----:B------:R-:W-:-:S05]  /*bc00*/  VIADD R0, R7, 0x1 ;  /* 0x0000000107007836 */ /* 0x000fca0000000000 */
[----:B------:R-:W-:-:S04]  /*bc10*/  ISETP.NE.AND P1, PT, R0, 0x17, PT ;  /* 0x000000170000780c */ /* 0x000fc80003f25270 */
[----:B0-----:R-:W-:Y:S02]  /*bc20*/  SEL R4, RZ, 0x1, P1 ;  /* 0x00000001ff047807 */ /* 0x001fe40000800000 */
[----:B------:R-:W-:Y:S02]  /*bc30*/  SEL R3, R0, RZ, P1 ;  /* 0x000000ff00037207 */ /* 0x000fe40000800000 */
[----:B------:R-:W-:Y:S01]  /*bc40*/  LOP3.LUT R0, R11, R4, RZ, 0x3c, !PT ;  /* 0x000000040b007212 */ /* 0x000fe200078e3cff */
[----:B-1----:R-:W-:Y:S06]  /*bc50*/  @!P0 BRA `(.L_x_298) ;  /* 0x0000000800448947 */ /* 0x002fec0003800000 */
.L_x_328:
[----:B------:R-:W-:Y:S01]  /*bc60*/  IMAD R3, R3, 0x8, R2 ;  /* 0x0000000803037824 */ /* 0x000fe200078e0202 */
[----:B------:R-:W-:-:S07]  /*bc70*/  SHF.L.U32 R0, R0, 0x1f, RZ ;  /* 0x0000001f00007819 */ /* 0x000fce00000006ff */
.L_x_299:
[----:B-1----:R1:W2:Y:S02]  /*bc80*/  SYNCS.PHASECHK.TRANS64.TRYWAIT P0, [R3+URZ], R0 ;  /* 0x00000000030075a7 */ /* 0x0022a4000800017f */
[----:B--2---:R-:W-:Y:S05]  /*bc90*/  @!P0 NANOSLEEP.SYNCS 0x989680 ;  /* 0x009896800000895d */ /* 0x004fea0003900000 */
[----:B------:R-:W2:Y:S02]  /*bca0*/  @!P0 SYNCS.PHASECHK.TRANS64 P0, [R3+URZ], R0 ;  /* 0x00000000030085a7 */ /* 0x000ea4000800007f */
[----:B--2---:R-:W-:Y:S05]  /*bcb0*/  @!P0 BRA `(.L_x_299) ;  /* 0xfffffffc00f08947 */ /* 0x004fea000383ffff */
.L_x_275:
[----:B------:R-:W-:Y:S05]  /*bcc0*/  BSYNC B0 ;  /* 0x0000000000007941 */ /* 0x000fea0003800000 */
.L_x_274:
[----:B------:R-:W-:Y:S05]  /*bcd0*/  EXIT ;  /* 0x000000000000794d */ /* 0x000fea0003800000 */
.L_x_22:
[----:B----4-:R4:W0:Y:S02]  /*bce0*/  SYNCS.PHASECHK.TRANS64.TRYWAIT P1, [R3+URZ], R0 ;  /* 0x00000000030075a7 */ /* 0x010824000802017f */
[----:B0-----:R-:W-:Y:S05]  /*bcf0*/  @!P1 NANOSLEEP.SYNCS 0x989680 ;  /* 0x009896800000995d */ /* 0x001fea0003900000 */
[----:B------:R-:W0:Y:S02]  /*bd00*/  @!P1 SYNCS.PHASECHK.TRANS64 P1, [R3+URZ], R0 ;  /* 0x00000000030095a7 */ /* 0x000e24000802007f */
[----:B0-----:R-:W-:Y:S05]  /*bd10*/  @!P1 BRA `(.L_x_22) ;  /* 0xfffffffc00f09947 */ /* 0x001fea000383ffff */
[----:B------:R-:W-:Y:S05]  /*bd20*/  BRA `(.L_x_21) ;  /* 0xffffff58008c7947 */ /* 0x000fea000383ffff */
.L_x_27:
[----:B-1----:R-:W-:-:S04]  /*bd30*/  IMAD.U32 R6, RZ, RZ, UR4 ;  /* 0x00000004ff067e24 */ /* 0x002fc8000f8e00ff */
[----:B------:R1:W3:Y:S03]  /*bd40*/  SYNCS.PHASECHK.TRANS64.TRYWAIT P1, [R6+URZ], R5 ;  /* 0x00000005060075a7 */ /* 0x0002e6000802017f */
[----:B---3--:R-:W-:Y:S05]  /*bd50*/  @!P1 NANOSLEEP.SYNCS 0x989680 ;  /* 0x009896800000995d */ /* 0x008fea0003900000 */
[----:B------:R-:W3:Y:S02]  /*bd60*/  @!P1 SYNCS.PHASECHK.TRANS64 P1, [R6+URZ], R5 ;  /* 0x00000005060095a7 */ /* 0x000ee4000802007f */
[----:B---3--:R-:W-:Y:S05]  /*bd70*/  @!P1 BRA `(.L_x_27) ;  /* 0xfffffffc00ec9947 */ /* 0x008fea000383ffff */
[----:B------:R-:W-:Y:S05]  /*bd80*/  BRA `(.L_x_26) ;  /* 0xffffff6000447947 */ /* 0x000fea000383ffff */
.L_x_262:
[----:B------:R-:W-:Y:S01]  /*bd90*/  BSSY B1, `(.L_x_300) ;  /* 0x0000006000017945 */ /* 0x000fe20003800000 */
[----:B------:R-:W-:-:S07]  /*bda0*/  IMAD.MOV.U32 R15, RZ, RZ, -0x1 ;  /* 0xffffffffff0f7424 */ /* 0x000fce00078e00ff */
[----:B------:R-:W-:Y:S05]  /*bdb0*/  WARPSYNC.COLLECTIVE R15, `(.L_x_301) ;  /* 0x000000000f0c7348 */ /* 0x000fea0003c00000 */
[----:B------:R-:W-:Y:S02]  /*bdc0*/  ELECT P6, UR62, PT ;  /* 0x00000000003e782f */ /* 0x000fe400038c0000 */
[----:B------:R-:W-:Y:S01]  /*bdd0*/  MOV R14, UR62 ;  /* 0x0000003e000e7c02 */ /* 0x000fe20008000f00 */
[----:B------:R-:W-:Y:S10]  /*bde0*/  ENDCOLLECTIVE ;  /* 0x000000000000791b */ /* 0x000ff40003800000 */
.L_x_301:
[----:B------:R-:W-:Y:S05]  /*bdf0*/  BSYNC B1 ;  /* 0x0000000000017941 */ /* 0x000fea0003800000 */
.L_x_300:
[----:B------:R-:W-:Y:S05]  /*be00*/  BRA `(.L_x_302) ;  /* 0xffffffe4008c7947 */ /* 0x000fea000383ffff */
.L_x_265:
[----:B0-----:R0:W1:Y:S02]  /*be10*/  SYNCS.PHASECHK.TRANS64.TRYWAIT P0, [R20+URZ+0xb8], R7 ;  /* 0x0000b807140075a7 */ /* 0x001064000800017f */
[----:B-1----:R-:W-:Y:S05]  /*be20*/  @!P0 NANOSLEEP.SYNCS 0x989680 ;  /* 0x009896800000895d */ /* 0x002fea0003900000 */
[----:B------:R-:W1:Y:S02]  /*be30*/  @!P0 SYNCS.PHASECHK.TRANS64 P0, [R20+URZ+0xb8], R7 ;  /* 0x0000b807140085a7 */ /* 0x000e64000800007f */
[----:B-1----:R-:W-:Y:S05]  /*be40*/  @!P0 BRA `(.L_x_265) ;  /* 0xfffffffc00f08947 */ /* 0x002fea000383ffff */
[----:B------:R-:W-:Y:S05]  /*be50*/  BRA `(.L_x_303) ;  /* 0xffffffe400c87947 */ /* 0x000fea000383ffff */
.L_x_273:
[----:B------:R-:W-:Y:S01]  /*be60*/  BSSY B0, `(.L_x_304) ;  /* 0x0000006000007945 */ /* 0x000fe20003800000 */
[----:B------:R-:W-:-:S07]  /*be70*/  IMAD.MOV.U32 R15, RZ, RZ, -0x1 ;  /* 0xffffffffff0f7424 */ /* 0x000fce00078e00ff */
[----:B------:R-:W-:Y:S05]  /*be80*/  WARPSYNC.COLLECTIVE R15, `(.L_x_305) ;  /* 0x000000000f0c7348 */ /* 0x000fea0003c00000 */
[----:B------:R-:W-:Y:S02]  /*be90*/  ELECT P6, UR62, PT ;  /* 0x00000000003e782f */ /* 0x000fe400038c0000 */
[----:B------:R-:W-:Y:S01]  /*bea0*/  MOV R14, UR62 ;  /* 0x0000003e000e7c02 */ /* 0x000fe20008000f00 */
[----:B------:R-:W-:Y:S10]  /*beb0*/  ENDCOLLECTIVE ;  /* 0x000000000000791b */ /* 0x000ff40003800000 */
.L_x_305:
[----:B------:R-:W-:Y:S05]  /*bec0*/  BSYNC B0 ;  /* 0x0000000000007941 */ /* 0x000fea0003800000 */
.L_x_304:
[----:B------:R-:W-:Y:S05]  /*bed0*/  BRA `(.L_x_306) ;  /* 0xfffffff000207947 */ /* 0x000fea000383ffff */
.L_x_277:
[----:B0-----:R0:W1:Y:S02]  /*bee0*/  SYNCS.PHASECHK.TRANS64.TRYWAIT P0, [R7+URZ], R4 ;  /* 0x00000004070075a7 */ /* 0x001064000800017f */
[----:B-1----:R-:W-:Y:S05]  /*bef0*/  @!P0 NANOSLEEP.SYNCS 0x989680 ;  /* 0x009896800000895d */ /* 0x002fea0003900000 */
[----:B------:R-:W1:Y:S02]  /*bf00*/  @!P0 SYNCS.PHASECHK.TRANS64 P0, [R7+URZ], R4 ;  /* 0x00000004070085a7 */ /* 0x000e64000800007f */
[----:B-1----:R-:W-:Y:S05]  /*bf10*/  @!P0 BRA `(.L_x_277) ;  /* 0xfffffffc00f08947 */ /* 0x002fea000383ffff */
[----:B------:R-:W-:Y:S05]  /*bf20*/  BRA `(.L_x_307) ;  /* 0xfffffff000607947 */ /* 0x000fea000383ffff */
.L_x_278:
[----:B0-----:R0:W1:Y:S02]  /*bf30*/  SYNCS.PHASECHK.TRANS64.TRYWAIT P0, [R8+URZ], R5 ;  /* 0x00000005080075a7 */ /* 0x001064000800017f */
[----:B-1----:R-:W-:Y:S05]  /*bf40*/  @!P0 NANOSLEEP.SYNCS 0x989680 ;  /* 0x009896800000895d */ /* 0x002fea0003900000 */
[----:B------:R-:W1:Y:S02]  /*bf50*/  @!P0 SYNCS.PHASECHK.TRANS64 P0, [R8+URZ], R5 ;  /* 0x00000005080085a7 */ /* 0x000e64000800007f */
[----:B-1----:R-:W-:Y:S05]  /*bf60*/  @!P0 BRA `(.L_x_278) ;  /* 0xfffffffc00f08947 */ /* 0x002fea000383ffff */
[----:B------:R-:W-:Y:S05]  /*bf70*/  BRA `(.L_x_308) ;  /* 0xfffffff000707947 */ /* 0x000fea000383ffff */
.L_x_279:
[----:B0-----:R0:W1:Y:S02]  /*bf80*/  SYNCS.PHASECHK.TRANS64.TRYWAIT P0, [R9+URZ], R4 ;  /* 0x00000004090075a7 */ /* 0x001064000800017f */
[----:B-1----:R-:W-:Y:S05]  /*bf90*/  @!P0 NANOSLEEP.SYNCS 0x989680 ;  /* 0x009896800000895d */ /* 0x002fea0003900000 */
[----:B------:R-:W1:Y:S02]  /*bfa0*/  @!P0 SYNCS.PHASECHK.TRANS64 P0, [R9+URZ], R4 ;  /* 0x00000004090085a7 */ /* 0x000e64000800007f */
[----:B-1----:R-:W-:Y:S05]  /*bfb0*/  @!P0 BRA `(.L_x_279) ;  /* 0xfffffffc00f08947 */ /* 0x002fea000383ffff */
[----:B------:R-:W-:Y:S05]  /*bfc0*/  BRA `(.L_x_309) ;  /* 0xfffffff000807947 */ /* 0x000fea000383ffff */
.L_x_280:
[----:B0-----:R0:W1:Y:S02]  /*bfd0*/  SYNCS.PHASECHK.TRANS64.TRYWAIT P0, [R8+URZ], R5 ;  /* 0x00000005080075a7 */ /* 0x001064000800017f */
[----:B-1----:R-:W-:Y:S05]  /*bfe0*/  @!P0 NANOSLEEP.SYNCS 0x989680 ;  /* 0x009896800000895d */ /* 0x002fea0003900000 */
[----:B------:R-:W1:Y:S02]  /*bff0*/  @!P0 SYNCS.PHASECHK.TRANS64 P0, [R8+URZ], R5 ;  /* 0x00000005080085a7 */ /* 0x000e64000800007f */
[----:B-1----:R-:W-:Y:S05]  /*c000*/  @!P0 BRA `(.L_x_280) ;  /* 0xfffffffc00f08947 */ /* 0x002fea000383ffff */
[----:B------:R-:W-:Y:S05]  /*c010*/  BRA `(.L_x_310) ;  /* 0xfffffff000907947 */ /* 0x000fea000383ffff */
.L_x_281:
[----:B0-----:R0:W1:Y:S02]  /*c020*/  SYNCS.PHASECHK.TRANS64.TRYWAIT P0, [R9+URZ], R4 ;  /* 0x00000004090075a7 */ /* 0x001064000800017f */
[----:B-1----:R-:W-:Y:S05]  /*c030*/  @!P0 NANOSLEEP.SYNCS 0x989680 ;  /* 0x009896800000895d */ /* 0x002fea0003900000 */
[----:B------:R-:W1:Y:S02]  /*c040*/  @!P0 SYNCS.PHASECHK.TRANS64 P0, [R9+URZ], R4 ;  /* 0x00000004090085a7 */ /* 0x000e64000800007f */
[----:B-1----:R-:W-:Y:S05]  /*c050*/  @!P0 BRA `(.L_x_281) ;  /* 0xfffffffc00f08947 */ /* 0x002fea000383ffff */
[----:B------:R-:W-:Y:S05]  /*c060*/  BRA `(.L_x_311) ;  /* 0xfffffff000a07947 */ /* 0x000fea000383ffff */
.L_x_282:
[----:B0-----:R0:W1:Y:S02]  /*c070*/  SYNCS.PHASECHK.TRANS64.TRYWAIT P0, [R8+URZ], R5 ;  /* 0x00000005080075a7 */ /* 0x001064000800017f */
[----:B-1----:R-:W-:Y:S05]  /*c080*/  @!P0 NANOSLEEP.SYNCS 0x989680 ;  /* 0x009896800000895d */ /* 0x002fea0003900000 */
[----:B------:R-:W1:Y:S02]  /*c090*/  @!P0 SYNCS.PHASECHK.TRANS64 P0, [R8+URZ], R5 ;  /* 0x00000005080085a7 */ /* 0x000e64000800007f */
[----:B-1----:R-:W-:Y:S05]  /*c0a0*/  @!P0 BRA `(.L_x_282) ;  /* 0xfffffffc00f08947 */ /* 0x002fea000383ffff */
[----:B------:R-:W-:Y:S05]  /*c0b0*/  BRA `(.L_x_312) ;  /* 0xfffffff000b07947 */ /* 0x000fea000383ffff */
.L_x_283:
[----:B0-----:R0:W1:Y:S02]  /*c0c0*/  SYNCS.PHASECHK.TRANS64.TRYWAIT P0, [R9+URZ], R4 ;  /* 0x00000004090075a7 */ /* 0x001064000800017f */
[----:B-1----:R-:W-:Y:S05]  /*c0d0*/  @!P0 NANOSLEEP.SYNCS 0x989680 ;  /* 0x009896800000895d */ /* 0x002fea0003900000 */
[----:B------:R-:W1:Y:S02]  /*c0e0*/  @!P0 SYNCS.PHASECHK.TRANS64 P0, [R9+URZ], R4 ;  /* 0x00000004090085a7 */ /* 0x000e64000800007f */
[----:B-1----:R-:W-:Y:S05]  /*c0f0*/  @!P0 BRA `(.L_x_283) ;  /* 0xfffffffc00f08947 */ /* 0x002fea000383ffff */
[----:B------:R-:W-:Y:S05]  /*c100*/  BRA `(.L_x_313) ;  /* 0xfffffff000c07947 */ /* 0x000fea000383ffff */
.L_x_284:
[----:B0-----:R0:W1:Y:S02]  /*c110*/  SYNCS.PHASECHK.TRANS64.TRYWAIT P0, [R8+URZ], R5 ;  /* 0x00000005080075a7 */ /* 0x001064000800017f */
[----:B-1----:R-:W-:Y:S05]  /*c120*/  @!P0 NANOSLEEP.SYNCS 0x989680 ;  /* 0x009896800000895d */ /* 0x002fea0003900000 */
[----:B------:R-:W1:Y:S02]  /*c130*/  @!P0 SYNCS.PHASECHK.TRANS64 P0, [R8+URZ], R5 ;  /* 0x00000005080085a7 */ /* 0x000e64000800007f */
[----:B-1----:R-:W-:Y:S05]  /*c140*/  @!P0 BRA `(.L_x_284) ;  /* 0xfffffffc00f08947 */ /* 0x002fea000383ffff */
[----:B------:R-:W-:Y:S05]  /*c150*/  BRA `(.L_x_314) ;  /* 0xfffffff000d07947 */ /* 0x000fea000383ffff */
.L_x_285:
[----:B0-----:R0:W1:Y:S02]  /*c160*/  SYNCS.PHASECHK.TRANS64.TRYWAIT P0, [R9+URZ], R4 ;  /* 0x00000004090075a7 */ /* 0x001064000800017f */
[----:B-1----:R-:W-:Y:S05]  /*c170*/  @!P0 NANOSLEEP.SYNCS 0x989680 ;  /* 0x009896800000895d */ /* 0x002fea0003900000 */
[----:B------:R-:W1:Y:S02]  /*c180*/  @!P0 SYNCS.PHASECHK.TRANS64 P0, [R9+URZ], R4 ;  /* 0x00000004090085a7 */ /* 0x000e64000800007f */
[----:B-1----:R-:W-:Y:S05]  /*c190*/  @!P0 BRA `(.L_x_285) ;  /* 0xfffffffc00f08947 */ /* 0x002fea000383ffff */
[----:B------:R-:W-:Y:S05]  /*c1a0*/  BRA `(.L_x_315) ;  /* 0xfffffff000e07947 */ /* 0x000fea000383ffff */
.L_x_286:
[----:B0-----:R0:W1:Y:S02]  /*c1b0*/  SYNCS.PHASECHK.TRANS64.TRYWAIT P0, [R8+URZ], R5 ;  /* 0x00000005080075a7 */ /* 0x001064000800017f */
[----:B-1----:R-:W-:Y:S05]  /*c1c0*/  @!P0 NANOSLEEP.SYNCS 0x989680 ;  /* 0x009896800000895d */ /* 0x002fea0003900000 */
[----:B------:R-:W1:Y:S02]  /*c1d0*/  @!P0 SYNCS.PHASECHK.TRANS64 P0, [R8+URZ], R5 ;  /* 0x00000005080085a7 */ /* 0x000e64000800007f */
[----:B-1----:R-:W-:Y:S05]  /*c1e0*/  @!P0 BRA `(.L_x_286) ;  /* 0xfffffffc00f08947 */ /* 0x002fea000383ffff */
[----:B------:R-:W-:Y:S05]  /*c1f0*/  BRA `(.L_x_316) ;  /* 0xfffffff000f07947 */ /* 0x000fea000383ffff */
.L_x_287:
[----:B0-----:R0:W1:Y:S02]  /*c200*/  SYNCS.PHASECHK.TRANS64.TRYWAIT P0, [R9+URZ], R4 ;  /* 0x00000004090075a7 */ /* 0x001064000800017f */
[----:B-1----:R-:W-:Y:S05]  /*c210*/  @!P0 NANOSLEEP.SYNCS 0x989680 ;  /* 0x009896800000895d */ /* 0x002fea0003900000 */
[----:B------:R-:W1:Y:S02]  /*c220*/  @!P0 SYNCS.PHASECHK.TRANS64 P0, [R9+URZ], R4 ;  /* 0x00000004090085a7 */ /* 0x000e64000800007f */
[----:B-1----:R-:W-:Y:S05]  /*c230*/  @!P0 BRA `(.L_x_287) ;  /* 0xfffffffc00f08947 */ /* 0x002fea000383ffff */
[----:B------:R-:W-:Y:S05]  /*c240*/  BRA `(.L_x_317) ;  /* 0xfffffff400007947 */ /* 0x000fea000383ffff */
.L_x_288:
[----:B0-----:R0:W1:Y:S02]  /*c250*/  SYNCS.PHASECHK.TRANS64.TRYWAIT P0, [R8+URZ], R5 ;  /* 0x00000005080075a7 */ /* 0x001064000800017f */
[----:B-1----:R-:W-:Y:S05]  /*c260*/  @!P0 NANOSLEEP.SYNCS 0x989680 ;  /* 0x009896800000895d */ /* 0x002fea0003900000 */
[----:B------:R-:W1:Y:S02]  /*c270*/  @!P0 SYNCS.PHASECHK.TRANS64 P0, [R8+URZ], R5 ;  /* 0x00000005080085a7 */ /* 0x000e64000800007f */
[----:B-1----:R-:W-:Y:S05]  /*c280*/  @!P0 BRA `(.L_x_288) ;  /* 0xfffffffc00f08947 */ /* 0x002fea000383ffff */
[----:B------:R-:W-:Y:S05]  /*c290*/  BRA `(.L_x_318) ;  /* 0xfffffff400107947 */ /* 0x000fea000383ffff */
.L_x_289:
[----:B0-----:R0:W1:Y:S02]  /*c2a0*/  SYNCS.PHASECHK.TRANS64.TRYWAIT P0, [R9+URZ], R4 ;  /* 0x00000004090075a7 */ /* 0x001064000800017f */
[----:B-1----:R-:W-:Y:S05]  /*c2b0*/  @!P0 NANOSLEEP.SYNCS 0x989680 ;  /* 0x009896800000895d */ /* 0x002fea0003900000 */
[----:B------:R-:W1:Y:S02]  /*c2c0*/  @!P0 SYNCS.PHASECHK.TRANS64 P0, [R9+URZ], R4 ;  /* 0x00000004090085a7 */ /* 0x000e64000800007f */
[----:B-1----:R-:W-:Y:S05]  /*c2d0*/  @!P0 BRA `(.L_x_289) ;  /* 0xfffffffc00f08947 */ /* 0x002fea000383ffff */
[----:B------:R-:W-:Y:S05]  /*c2e0*/  BRA `(.L_x_319) ;  /* 0xfffffff400207947 */ /* 0x000fea000383ffff */
.L_x_290:
[----:B0-----:R0:W1:Y:S02]  /*c2f0*/  SYNCS.PHASECHK.TRANS64.TRYWAIT P0, [R8+URZ], R5 ;  /* 0x00000005080075a7 */ /* 0x001064000800017f */
[----:B-1----:R-:W-:Y:S05]  /*c300*/  @!P0 NANOSLEEP.SYNCS 0x989680 ;  /* 0x009896800000895d */ /* 0x002fea0003900000 */
[----:B------:R-:W1:Y:S02]  /*c310*/  @!P0 SYNCS.PHASECHK.TRANS64 P0, [R8+URZ], R5 ;  /* 0x00000005080085a7 */ /* 0x000e64000800007f */
[----:B-1----:R-:W-:Y:S05]  /*c320*/  @!P0 BRA `(.L_x_290) ;  /* 0xfffffffc00f08947 */ /* 0x002fea000383ffff */
[----:B------:R-:W-:Y:S05]  /*c330*/  BRA `(.L_x_320) ;  /* 0xfffffff400307947 */ /* 0x000fea000383ffff */
.L_x_291:
[----:B0-----:R0:W1:Y:S02]  /*c340*/  SYNCS.PHASECHK.TRANS64.TRYWAIT P0, [R9+URZ], R4 ;  /* 0x00000004090075a7 */ /* 0x001064000800017f */
[----:B-1----:R-:W-:Y:S05]  /*c350*/  @!P0 NANOSLEEP.SYNCS 0x989680 ;  /* 0x009896800000895d */ /* 0x002fea0003900000 */
[----:B------:R-:W1:Y:S02]  /*c360*/  @!P0 SYNCS.PHASECHK.TRANS64 P0, [R9+URZ], R4 ;  /* 0x00000004090085a7 */ /* 0x000e64000800007f */
[----:B-1----:R-:W-:Y:S05]  /*c370*/  @!P0 BRA `(.L_x_291) ;  /* 0xfffffffc00f08947 */ /* 0x002fea000383ffff */
[----:B------:R-:W-:Y:S05]  /*c380*/  BRA `(.L_x_321) ;  /* 0xfffffff400407947 */ /* 0x000fea000383ffff */
.L_x_292:
[----:B0-----:R0:W1:Y:S02]  /*c390*/  SYNCS.PHASECHK.TRANS64.TRYWAIT P0, [R8+URZ], R5 ;  /* 0x00000005080075a7 */ /* 0x001064000800017f */
[----:B-1----:R-:W-:Y:S05]  /*c3a0*/  @!P0 NANOSLEEP.SYNCS 0x989680 ;  /* 0x009896800000895d */ /* 0x002fea0003900000 */
[----:B------:R-:W1:Y:S02]  /*c3b0*/  @!P0 SYNCS.PHASECHK.TRANS64 P0, [R8+URZ], R5 ;  /* 0x00000005080085a7 */ /* 0x000e64000800007f */
[----:B-1----:R-:W-:Y:S05]  /*c3c0*/  @!P0 BRA `(.L_x_292) ;  /* 0xfffffffc00f08947 */ /* 0x002fea000383ffff */
[----:B------:R-:W-:Y:S05]  /*c3d0*/  BRA `(.L_x_322) ;  /* 0xfffffff400507947 */ /* 0x000fea000383ffff */
.L_x_293:
[----:B0-----:R0:W1:Y:S02]  /*c3e0*/  SYNCS.PHASECHK.TRANS64.TRYWAIT P0, [R9+URZ], R4 ;  /* 0x00000004090075a7 */ /* 0x001064000800017f */
[----:B-1----:R-:W-:Y:S05]  /*c3f0*/  @!P0 NANOSLEEP.SYNCS 0x989680 ;  /* 0x009896800000895d */ /* 0x002fea0003900000 */
[----:B------:R-:W1:Y:S02]  /*c400*/  @!P0 SYNCS.PHASECHK.TRANS64 P0, [R9+URZ], R4 ;  /* 0x00000004090085a7 */ /* 0x000e64000800007f */
[----:B-1----:R-:W-:Y:S05]  /*c410*/  @!P0 BRA `(.L_x_293) ;  /* 0xfffffffc00f08947 */ /* 0x002fea000383ffff */
[----:B------:R-:W-:Y:S05]  /*c420*/  BRA `(.L_x_323) ;  /* 0xfffffff400607947 */ /* 0x000fea000383ffff */
.L_x_294:
[----:B0-----:R0:W1:Y:S02]  /*c430*/  SYNCS.PHASECHK.TRANS64.TRYWAIT P0, [R8+URZ], R5 ;  /* 0x00000005080075a7 */ /* 0x001064000800017f */
[----:B-1----:R-:W-:Y:S05]  /*c440*/  @!P0 NANOSLEEP.SYNCS 0x989680 ;  /* 0x009896800000895d */ /* 0x002fea0003900000 */
[----:B------:R-:W1:Y:S02]  /*c450*/  @!P0 SYNCS.PHASECHK.TRANS64 P0, [R8+URZ], R5 ;  /* 0x00000005080085a7 */ /* 0x000e64000800007f */
[----:B-1----:R-:W-:Y:S05]  /*c460*/  @!P0 BRA `(.L_x_294) ;  /* 0xfffffffc00f08947 */ /* 0x002fea000383ffff */
[----:B------:R-:W-:Y:S05]  /*c470*/  BRA `(.L_x_324) ;  /* 0xfffffff400707947 */ /* 0x000fea000383ffff */
.L_x_295:
[----:B0-----:R0:W1:Y:S02]  /*c480*/  SYNCS.PHASECHK.TRANS64.TRYWAIT P0, [R9+URZ], R4 ;  /* 0x00000004090075a7 */ /* 0x001064000800017f */
[----:B-1----:R-:W-:Y:S05]  /*c490*/  @!P0 NANOSLEEP.SYNCS 0x989680 ;  /* 0x009896800000895d */ /* 0x002fea0003900000 */
[----:B------:R-:W1:Y:S02]  /*c4a0*/  @!P0 SYNCS.PHASECHK.TRANS64 P0, [R9+URZ], R4 ;  /* 0x00000004090085a7 */ /* 0x000e64000800007f */
[----:B-1----:R-:W-:Y:S05]  /*c4b0*/  @!P0 BRA `(.L_x_295) ;  /* 0xfffffffc00f08947 */ /* 0x002fea000383ffff */
[----:B------:R-:W-:Y:S05]  /*c4c0*/  BRA `(.L_x_325) ;  /* 0xfffffff400807947 */ /* 0x000fea000383ffff */
.L_x_296:
[----:B0-----:R0:W1:Y:S02]  /*c4d0*/  SYNCS.PHASECHK.TRANS64.TRYWAIT P0, [R8+URZ], R5 ;  /* 0x00000005080075a7 */ /* 0x001064000800017f */
[----:B-1----:R-:W-:Y:S05]  /*c4e0*/  @!P0 NANOSLEEP.SYNCS 0x989680 ;  /* 0x009896800000895d */ /* 0x002fea0003900000 */
[----:B------:R-:W1:Y:S02]  /*c4f0*/  @!P0 SYNCS.PHASECHK.TRANS64 P0, [R8+URZ], R5 ;  /* 0x00000005080085a7 */ /* 0x000e64000800007f */
[----:B-1----:R-:W-:Y:S05]  /*c500*/  @!P0 BRA `(.L_x_296) ;  /* 0xfffffffc00f08947 */ /* 0x002fea000383ffff */
[----:B------:R-:W-:Y:S05]  /*c510*/  BRA `(.L_x_326) ;  /* 0xfffffff400907947 */ /* 0x000fea000383ffff */
.L_x_297:
[----:B0-----:R0:W1:Y:S02]  /*c520*/  SYNCS.PHASECHK.TRANS64.TRYWAIT P0, [R9+URZ], R4 ;  /* 0x00000004090075a7 */ /* 0x001064000800017f */
[----:B-1----:R-:W-:Y:S05]  /*c530*/  @!P0 NANOSLEEP.SYNCS 0x989680 ;  /* 0x009896800000895d */ /* 0x002fea0003900000 */
[----:B------:R-:W1:Y:S02]  /*c540*/  @!P0 SYNCS.PHASECHK.TRANS64 P0, [R9+URZ], R4 ;  /* 0x00000004090085a7 */ /* 0x000e64000800007f */
[----:B-1----:R-:W-:Y:S05]  /*c550*/  @!P0 BRA `(.L_x_297) ;  /* 0xfffffffc00f08947 */ /* 0x002fea000383ffff */
[----:B------:R-:W-:Y:S05]  /*c560*/  BRA `(.L_x_327) ;  /* 0xfffffff400a07947 */ /* 0x000fea000383ffff */
.L_x_298:
[----:B0-----:R0:W1:Y:S02]  /*c570*/  SYNCS.PHASECHK.TRANS64.TRYWAIT P0, [R6+URZ], R5 ;  /* 0x00000005060075a7 */ /* 0x001064000800017f */
[----:B-1----:R-:W-:Y:S05]  /*c580*/  @!P0 NANOSLEEP.SYNCS 0x989680 ;  /* 0x009896800000895d */ /* 0x002fea0003900000 */
[----:B------:R-:W1:Y:S02]  /*c590*/  @!P0 SYNCS.PHASECHK.TRANS64 P0, [R6+URZ], R5 ;  /* 0x00000005060085a7 */ /* 0x000e64000800007f */
[----:B-1----:R-:W-:Y:S05]  /*c5a0*/  @!P0 BRA `(.L_x_298) ;  /* 0xfffffffc00f08947 */ /* 0x002fea000383ffff */
[----:B------:R-:W-:Y:S05]  /*c5b0*/  BRA `(.L_x_328) ;  /* 0xfffffff400a87947 */ /* 0x000fea000383ffff */
.L_x_329:
[----:B------:R-:W-:-:S00]  /*c5c0*/  BRA `(.L_x_329) ;  /* 0xfffffffc00fc7947 */ /* 0x000fc0000383ffff */
[----:B------:R-:W-:-:S00]  /*c5d0*/  NOP ;  /* 0x0000000000007918 */ /* 0x000fc00000000000 */
        /* <DEDUP_REMOVED lines=10> */
.L_x_330:


//--------------------- .nv.global.init           --------------------------
	.section	.nv.global.init,"aw",@progbits
.nv.global.init:
	.type		$str$22,@object
	.size		$str$22,($str$23 - $str$22)
$str$22:
        /*0000*/ 	.byte	0x6b, 0x5f, 0x74, 0x69, 0x6c, 0x65, 0x5f, 0x63, 0x6f, 0x75, 0x6e, 0x74, 0x20, 0x3e, 0x3d, 0x20
        /*0010*/ 	.byte	0x31, 0x00
	.type		$str$23,@object
	.size		$str$23,(__unnamed_1 - $str$23)
$str$23:
        /*0012*/ 	.byte	0x2f, 0x74, 0x6d, 0x70, 0x2f, 0x63, 0x75, 0x74, 0x6c, 0x61, 0x73, 0x73, 0x5f, 0x73, 0x77, 0x65
        /*0022*/ 	.byte	0x65, 0x70, 0x5f, 0x73, 0x72, 0x63, 0x2f, 0x69, 0x6e, 0x63, 0x6c, 0x75, 0x64, 0x65, 0x2f, 0x63
        /*0032*/ 	.byte	0x75, 0x74, 0x6c, 0x61, 0x73, 0x73, 0x2f, 0x67, 0x65, 0x6d, 0x6d, 0x2f, 0x63, 0x6f, 0x6c, 0x6c
        /*0042*/ 	.byte	0x65, 0x63, 0x74, 0x69, 0x76, 0x65, 0x2f, 0x73, 0x6d, 0x39, 0x30, 0x5f, 0x6d, 0x6d, 0x61, 0x5f
        /*0052*/ 	.byte	0x74, 0x6d, 0x61, 0x5f, 0x67, 0x6d, 0x6d, 0x61, 0x5f, 0x73, 0x73, 0x5f, 0x77, 0x61, 0x72, 0x70
        /*0062*/ 	.byte	0x73, 0x70, 0x65, 0x63, 0x69, 0x61, 0x6c, 0x69, 0x7a, 0x65, 0x64, 0x2e, 0x68, 0x70, 0x70, 0x00
	.type		__unnamed_1,@object
	.size		__unnamed_1,(.L_0 - __unnamed_1)
__unnamed_1:
        /*0072*/ 	.byte	0x76, 0x6f, 0x69, 0x64, 0x20, 0x63, 0x75, 0x74, 0x6c, 0x61, 0x73, 0x73, 0x3a, 0x3a, 0x67, 0x65
        /* <DEDUP_REMOVED lines=181> */
.L_0:


//--------------------- .nv.shared._ZN7cutlass13device_kernelINS_4gemm6kernel13GemmUniversalIN4cute5tupleIJiiiiEEENS1_10collective13CollectiveMmaINS1_34MainloopSm90TmaGmmaWarpSpecializedILi23ENS5_IJNS4_1CILi2EEENSA_ILi1EEESC_EEENS1_35KernelTmaWarpSpecializedCooperativeEEENS5_IJNSA_ILi192EEENSA_ILi112EEENSA_ILi16EEEEEENS_10bfloat16_tENS5_IJlSC_lEEESK_SL_NS4_8TiledMMAINS4_8MMA_AtomIJNS4_4SM904GMMA27MMA_64x16x16_F32BF16BF16_SSILNSP_5MajorE0ELSR_0ELNSP_7ScaleInE1ELSS_1EEEEEENS4_6LayoutISD_NS5_IJSC_NSA_ILi0EEESW_EEEEENS5_IJNS4_10UnderscoreESZ_SZ_EEEEENS4_13SM90_TMA_LOADENS4_14ComposedLayoutINS4_7SwizzleILi1ELi4ELi3EEENS4_18smem_ptr_flag_bitsILi16EEENSV_INS5_IJNSA_ILi8EEESI_EEENS5_IJSI_SC_EEEEEEEvNS4_8identityENS4_23SM90_TMA_LOAD_MULTICASTES1C_vS1D_EENS_8epilogue10collective6detail29Sm90TmaWarpSpecializedAdapterINS1H_15DefaultEpilogueISK_SL_SL_NS1G_6thread17LinearCombinationISK_Li1EffLNS1L_9ScaleType4KindE0ELNS_15FloatRoundStyleE2ESK_EENS1_15EpilogueDefaultEEEEEvvEEEEvNT_6ParamsE --------------------------
	.section	.nv.shared._ZN7cutlass13device_kernelINS_4gemm6kernel13GemmUniversalIN4cute5tupleIJiiiiEEENS1_10collective13CollectiveMmaINS1_34MainloopSm90TmaGmmaWarpSpecializedILi23ENS5_IJNS4_1CILi2EEENSA_ILi1EEESC_EEENS1_35KernelTmaWarpSpecializedCooperativeEEENS5_IJNSA_ILi192EEENSA_ILi112EEENSA_ILi16EEEEEENS_10bfloat16_tENS5_IJlSC_lEEESK_SL_NS4_8TiledMMAINS4_8MMA_AtomIJNS4_4SM904GMMA27MMA_64x16x16_F32BF16BF16_SSILNSP_5MajorE0ELSR_0ELNSP_7ScaleInE1ELSS_1EEEEEENS4_6LayoutISD_NS5_IJSC_NSA_ILi0EEESW_EEEEENS5_IJNS4_10UnderscoreESZ_SZ_EEEEENS4_13SM90_TMA_LOADENS4_14ComposedLayoutINS4_7SwizzleILi1ELi4ELi3EEENS4_18smem_ptr_flag_bitsILi16EEENSV_INS5_IJNSA_ILi8EEESI_EEENS5_IJSI_SC_EEEEEEEvNS4_8identityENS4_23SM90_TMA_LOAD_MULTICASTES1C_vS1D_EENS_8epilogue10collective6detail29Sm90TmaWarpSpecializedAdapterINS1H_15DefaultEpilogueISK_SL_SL_NS1G_6thread17LinearCombinationISK_Li1EffLNS1L_9ScaleType4KindE0ELNS_15FloatRoundStyleE2ESK_EENS1_15EpilogueDefaultEEEEEvvEEEEvNT_6ParamsE,"aw",@nobits
	.sectionflags	@""
	.align	16
	.zero		1024


//--------------------- .nv.shared.reserved.0     --------------------------
	.section	.nv.shared.reserved.0,"aw",@nobits
	.weak		__nv_reservedSMEM_offset_0_alias
	.size		__nv_reservedSMEM_offset_0_alias, 0, 0
	.other		__nv_reservedSMEM_offset_0_alias,@"STO_CUDA_RESERVED_SHARED STV_DEFAULT"
__nv_reservedSMEM_offset_0_alias:
	.zero		0


//--------------------- .nv.global                --------------------------
	.section	.nv.global,"aw",@nobits
.nv.global:
	.type		_ZN39_INTERNAL_4a2a5bfc_4_k_cu_678a01ee_53454cute1_E,@object
	.size		_ZN39_INTERNAL_4a2a5bfc_4_k_cu_678a01ee_53454cute1_E,(_ZN39_INTERNAL_4a2a5bfc_4_k_cu_678a01ee_53454cuda3std3__45__cpo6cbeginE - _ZN39_INTERNAL_4a2a5bfc_4_k_cu_678a01ee_53454cute1_E)
_ZN39_INTERNAL_4a2a5bfc_4_k_cu_678a01ee_53454cute1_E:
	.zero		1
	.type		_ZN39_INTERNAL_4a2a5bfc_4_k_cu_678a01ee_53454cuda3std3__45__cpo6cbeginE,@object
	.size		_ZN39_INTERNAL_4a2a5bfc_4_k_cu_678a01ee_53454cuda3std3__45__cpo6cbeginE,(_ZN39_INTERNAL_4a2a5bfc_4_k_cu_678a01ee_53454cuda3std3__48in_placeE - _ZN39_INTERNAL_4a2a5bfc_4_k_cu_678a01ee_53454cuda3std3__45__cpo6cbeginE)
_ZN39_INTERNAL_4a2a5bfc_4_k_cu_678a01ee_53454cuda3std3__45__cpo6cbeginE:
	.zero		1
	.type		_ZN39_INTERNAL_4a2a5bfc_4_k_cu_678a01ee_53454cuda3std3__48in_placeE,@object
	.size		_ZN39_INTERNAL_4a2a5bfc_4_k_cu_678a01ee_53454cuda3std3__48in_placeE,(_ZN39_INTERNAL_4a2a5bfc_4_k_cu_678a01ee_53454cuda3std6ranges3__45__cpo9iter_moveE - _ZN39_INTERNAL_4a2a5bfc_4_k_cu_678a01ee_53454cuda3std3__48in_placeE)
_ZN39_INTERNAL_4a2a5bfc_4_k_cu_678a01ee_53454cuda3std3__48in_placeE:
	.zero		1
	.type		_ZN39_INTERNAL_4a2a5bfc_4_k_cu_678a01ee_53454cuda3std6ranges3__45__cpo9iter_moveE,@object
	.size		_ZN39_INTERNAL_4a2a5bfc_4_k_cu_678a01ee_53454cuda3std6ranges3__45__cpo9iter_moveE,(_ZN39_INTERNAL_4a2a5bfc_4_k_cu_678a01ee_53454cuda3std3__45__cpo5beginE - _ZN39_INTERNAL_4a2a5bfc_4_k_cu_678a01ee_53454cuda3std6ranges3__45__cpo9iter_moveE)
_ZN39_INTERNAL_4a2a5bfc_4_k_cu_678a01ee_53454cuda3std6ranges3__45__cpo9iter_moveE:
	.zero		1
	.type		_ZN39_INTERNAL_4a2a5bfc_4_k_cu_678a01ee_53454cuda3std3__45__cpo5beginE,@object
	.size		_ZN39_INTERNAL_4a2a5bfc_4_k_cu_678a01ee_53454cuda3std3__45__cpo5beginE,(_ZN39_INTERNAL_4a2a5bfc_4_k_cu_678a01ee_53454cuda3std3__441_GLOBAL__N__4a2a5bfc_4_k_cu_678a01ee_53456ignoreE - _ZN39_INTERNAL_4a2a5bfc_4_k_cu_678a01ee_53454cuda3std3__45__cpo5beginE)
_ZN39_INTERNAL_4a2a5bfc_4_k_cu_678a01ee_53454cuda3std3__45__cpo5beginE:
	.zero		1
	.type		_ZN39_INTERNAL_4a2a5bfc_4_k_cu_678a01ee_53454cuda3std3__441_GLOBAL__N__4a2a5bfc_4_k_cu_678a01ee_53456ignoreE,@object
	.size		_ZN39_INTERNAL_4a2a5bfc_4_k_cu_678a01ee_53454cuda3std3__441_GLOBAL__N__4a2a5bfc_4_k_cu_678a01ee_53456ignoreE,(_ZN39_INTERNAL_4a2a5bfc_4_k_cu_678a01ee_53454cute7productE - _ZN39_INTERNAL_4a2a5bfc_4_k_cu_678a01ee_53454cuda3std3__441_GLOBAL__N__4a2a5bfc_4_k_cu_678a01ee_53456ignoreE)
_ZN39_INTERNAL_4a2a5bfc_4_k_cu_678a01ee_53454cuda3std3__441_GLOBAL__N__4a2a5bfc_4_k_cu_678a01ee_53456ignoreE:
	.zero		1
	.type		_ZN39_INTERNAL_4a2a5bfc_4_k_cu_678a01ee_53454cute7productE,@object
	.size		_ZN39_INTERNAL_4a2a5bfc_4_k_cu_678a01ee_53454cute7productE,(_ZN39_INTERNAL_4a2a5bfc_4_k_cu_678a01ee_53454cuda3std3__45__cpo3endE - _ZN39_INTERNAL_4a2a5bfc_4_k_cu_678a01ee_53454cute7productE)
_ZN39_INTERNAL_4a2a5bfc_4_k_cu_678a01ee_53454cute7productE:
	.zero		1
	.type		_ZN39_INTERNAL_4a2a5bfc_4_k_cu_678a01ee_53454cuda3std3__45__cpo3endE,@object
	.size		_ZN39_INTERNAL_4a2a5bfc_4_k_cu_678a01ee_53454cuda3std3__45__cpo3endE,(_ZN39_INTERNAL_4a2a5bfc_4_k_cu_678a01ee_53454cuda3std3__419piecewise_constructE - _ZN39_INTERNAL_4a2a5bfc_4_k_cu_678a01ee_53454cuda3std3__45__cpo3endE)
_ZN39_INTERNAL_4a2a5bfc_4_k_cu_678a01ee_53454cuda3std3__45__cpo3endE:
	.zero		1
	.type		_ZN39_INTERNAL_4a2a5bfc_4_k_cu_678a01ee_53454cuda3std3__419piecewise_constructE,@object
	.size		_ZN39_INTERNAL_4a2a5bfc_4_k_cu_678a01ee_53454cuda3std3__419piecewise_constructE,(_ZN39_INTERNAL_4a2a5bfc_4_k_cu_678a01ee_53454cuda3std3__45__cpo4cendE - _ZN39_INTERNAL_4a2a5bfc_4_k_cu_678a01ee_53454cuda3std3__419piecewise_constructE)
_ZN39_INTERNAL_4a2a5bfc_4_k_cu_678a01ee_53454cuda3std3__419piecewise_constructE:
	.zero		1
	.type		_ZN39_INTERNAL_4a2a5bfc_4_k_cu_678a01ee_53454cuda3std3__45__cpo4cendE,@object
	.size		_ZN39_INTERNAL_4a2a5bfc_4_k_cu_678a01ee_53454cuda3std3__45__cpo4cendE,(_ZN39_INTERNAL_4a2a5bfc_4_k_cu_678a01ee_53454cuda3std6ranges3__45__cpo4swapE - _ZN39_INTERNAL_4a2a5bfc_4_k_cu_678a01ee_53454cuda3std3__45__cpo4cendE)
_ZN39_INTERNAL_4a2a5bfc_4_k_cu_678a01ee_53454cuda3std3__45__cpo4cendE:
	.zero		1
	.type		_ZN39_INTERNAL_4a2a5bfc_4_k_cu_678a01ee_53454cuda3std6ranges3__45__cpo4swapE,@object
	.size		_ZN39_INTERNAL_4a2a5bfc_4_k_cu_678a01ee_53454cuda3std6ranges3__45__cpo4swapE,(.L_8 - _ZN39_INTERNAL_4a2a5bfc_4_k_cu_678a01ee_53454cuda3std6ranges3__45__cpo4swapE)
_ZN39_INTERNAL_4a2a5bfc_4_k_cu_678a01ee_53454cuda3std6ranges3__45__cpo4swapE:
	.zero		1
.L_8:


//--------------------- .nv.constant0._ZN7cutlass13device_kernelINS_4gemm6kernel13GemmUniversalIN4cute5tupleIJiiiiEEENS1_10collective13CollectiveMmaINS1_34MainloopSm90TmaGmmaWarpSpecializedILi23ENS5_IJNS4_1CILi2EEENSA_ILi1EEESC_EEENS1_35KernelTmaWarpSpecializedCooperativeEEENS5_IJNSA_ILi192EEENSA_ILi112EEENSA_ILi16EEEEEENS_10bfloat16_tENS5_IJlSC_lEEESK_SL_NS4_8TiledMMAINS4_8MMA_AtomIJNS4_4SM904GMMA27MMA_64x16x16_F32BF16BF16_SSILNSP_5MajorE0ELSR_0ELNSP_7ScaleInE1ELSS_1EEEEEENS4_6LayoutISD_NS5_IJSC_NSA_ILi0EEESW_EEEEENS5_IJNS4_10UnderscoreESZ_SZ_EEEEENS4_13SM90_TMA_LOADENS4_14ComposedLayoutINS4_7SwizzleILi1ELi4ELi3EEENS4_18smem_ptr_flag_bitsILi16EEENSV_INS5_IJNSA_ILi8EEESI_EEENS5_IJSI_SC_EEEEEEEvNS4_8identityENS4_23SM90_TMA_LOAD_MULTICASTES1C_vS1D_EENS_8epilogue10collective6detail29Sm90TmaWarpSpecializedAdapterINS1H_15DefaultEpilogueISK_SL_SL_NS1G_6thread17LinearCombinationISK_Li1EffLNS1L_9ScaleType4KindE0ELNS_15FloatRoundStyleE2ESK_EENS1_15EpilogueDefaultEEEEEvvEEEEvNT_6ParamsE --------------------------
	.section	.nv.constant0._ZN7cutlass13device_kernelINS_4gemm6kernel13GemmUniversalIN4cute5tupleIJiiiiEEENS1_10collective13CollectiveMmaINS1_34MainloopSm90TmaGmmaWarpSpecializedILi23ENS5_IJNS4_1CILi2EEENSA_ILi1EEESC_EEENS1_35KernelTmaWarpSpecializedCooperativeEEENS5_IJNSA_ILi192EEENSA_ILi112EEENSA_ILi16EEEEEENS_10bfloat16_tENS5_IJlSC_lEEESK_SL_NS4_8TiledMMAINS4_8MMA_AtomIJNS4_4SM904GMMA27MMA_64x16x16_F32BF16BF16_SSILNSP_5MajorE0ELSR_0ELNSP_7ScaleInE1ELSS_1EEEEEENS4_6LayoutISD_NS5_IJSC_NSA_ILi0EEESW_EEEEENS5_IJNS4_10UnderscoreESZ_SZ_EEEEENS4_13SM90_TMA_LOADENS4_14ComposedLayoutINS4_7SwizzleILi1ELi4ELi3EEENS4_18smem_ptr_flag_bitsILi16EEENSV_INS5_IJNSA_ILi8EEESI_EEENS5_IJSI_SC_EEEEEEEvNS4_8identityENS4_23SM90_TMA_LOAD_MULTICASTES1C_vS1D_EENS_8epilogue10collective6detail29Sm90TmaWarpSpecializedAdapterINS1H_15DefaultEpilogueISK_SL_SL_NS1G_6thread17LinearCombinationISK_Li1EffLNS1L_9ScaleType4KindE0ELNS_15FloatRoundStyleE2ESK_EENS1_15EpilogueDefaultEEEEEvvEEEEvNT_6ParamsE,"a",@progbits
	.sectionflags	@""
	.align	4
.nv.constant0._ZN7cutlass13device_kernelINS_4gemm6kernel13GemmUniversalIN4cute5tupleIJiiiiEEENS1_10collective13CollectiveMmaINS1_34MainloopSm90TmaGmmaWarpSpecializedILi23ENS5_IJNS4_1CILi2EEENSA_ILi1EEESC_EEENS1_35KernelTmaWarpSpecializedCooperativeEEENS5_IJNSA_ILi192EEENSA_ILi112EEENSA_ILi16EEEEEENS_10bfloat16_tENS5_IJlSC_lEEESK_SL_NS4_8TiledMMAINS4_8MMA_AtomIJNS4_4SM904GMMA27MMA_64x16x16_F32BF16BF16_SSILNSP_5MajorE0ELSR_0ELNSP_7ScaleInE1ELSS_1EEEEEENS4_6LayoutISD_NS5_IJSC_NSA_ILi0EEESW_EEEEENS5_IJNS4_10UnderscoreESZ_SZ_EEEEENS4_13SM90_TMA_LOADENS4_14ComposedLayoutINS4_7SwizzleILi1ELi4ELi3EEENS4_18smem_ptr_flag_bitsILi16EEENSV_INS5_IJNSA_ILi8EEESI_EEENS5_IJSI_SC_EEEEEEEvNS4_8identityENS4_23SM90_TMA_LOAD_MULTICASTES1C_vS1D_EENS_8epilogue10collective6detail29Sm90TmaWarpSpecializedAdapterINS1H_15DefaultEpilogueISK_SL_SL_NS1G_6thread17LinearCombinationISK_Li1EffLNS1L_9ScaleType4KindE0ELNS_15FloatRoundStyleE2ESK_EENS1_15EpilogueDefaultEEEEEvvEEEEvNT_6ParamsE:
	.zero		1664


//--------------------- SYMBOLS --------------------------

	.type		.nv.reservedSmem.offset0,@object
	.size		.nv.reservedSmem.offset0,0x4
	.type		__assertfail,@function
